//
// Generated by NVIDIA NVVM Compiler
//
// Compiler Build ID: CL-36424714
// Cuda compilation tools, release 13.0, V13.0.88
// Based on NVVM 20.0.0
//

.version 9.0
.target sm_100
.address_size 64

	// .globl	_Z18monte_carlo_kernelP7double2iddddiPyj
.global .align 4 .b8 precalc_xorwow_matrix[102400];
.global .align 4 .b8 precalc_xorwow_offset_matrix[102400];
.global .align 4 .b8 mrg32k3aM1[2304];
.global .align 4 .b8 mrg32k3aM2[2304];
.global .align 4 .b8 mrg32k3aM1SubSeq[2016];
.global .align 4 .b8 mrg32k3aM2SubSeq[2016];
.global .align 4 .b8 mrg32k3aM1Seq[2304];
.global .align 4 .b8 mrg32k3aM2Seq[2304];
.const .align 8 .b8 __cr_lgamma_table[72];

.visible .entry _Z18monte_carlo_kernelP7double2iddddiPyj(
	.param .u64 .ptr .align 1 _Z18monte_carlo_kernelP7double2iddddiPyj_param_0,
	.param .u32 _Z18monte_carlo_kernelP7double2iddddiPyj_param_1,
	.param .f64 _Z18monte_carlo_kernelP7double2iddddiPyj_param_2,
	.param .f64 _Z18monte_carlo_kernelP7double2iddddiPyj_param_3,
	.param .f64 _Z18monte_carlo_kernelP7double2iddddiPyj_param_4,
	.param .f64 _Z18monte_carlo_kernelP7double2iddddiPyj_param_5,
	.param .u32 _Z18monte_carlo_kernelP7double2iddddiPyj_param_6,
	.param .u64 .ptr .align 1 _Z18monte_carlo_kernelP7double2iddddiPyj_param_7,
	.param .u32 _Z18monte_carlo_kernelP7double2iddddiPyj_param_8
)
{
	.local .align 8 .b8 	__local_depot0[48];
	.reg .b64 	%SP;
	.reg .b64 	%SPL;
	.reg .pred 	%p<73>;
	.reg .b32 	%r<1229>;
	.reg .b32 	%f<5>;
	.reg .b64 	%rd<39>;
	.reg .b64 	%fd<189>;

	mov.u64 	%SPL, __local_depot0;
	ld.param.u64 	%rd15, [_Z18monte_carlo_kernelP7double2iddddiPyj_param_0];
	ld.param.u32 	%r556, [_Z18monte_carlo_kernelP7double2iddddiPyj_param_1];
	ld.param.f64 	%fd29, [_Z18monte_carlo_kernelP7double2iddddiPyj_param_4];
	ld.param.f64 	%fd30, [_Z18monte_carlo_kernelP7double2iddddiPyj_param_5];
	ld.param.u32 	%r558, [_Z18monte_carlo_kernelP7double2iddddiPyj_param_6];
	ld.param.u32 	%r557, [_Z18monte_carlo_kernelP7double2iddddiPyj_param_8];
	cvta.to.global.u64 	%rd1, %rd15;
	mov.u32 	%r559, %ctaid.x;
	mov.u32 	%r560, %ntid.x;
	mov.u32 	%r561, %tid.x;
	mad.lo.s32 	%r1, %r559, %r560, %r561;
	setp.ge.s32 	%p1, %r1, %r558;
	@%p1 bra 	$L__BB0_130;
	add.u64 	%rd2, %SPL, 0;
	xor.b32  	%r562, %r557, -1429050551;
	mul.lo.s32 	%r2, %r562, 1099087573;
	add.s32 	%r563, %r2, -638133224;
	add.s32 	%r959, %r2, 123456789;
	st.local.v2.u32 	[%rd2], {%r563, %r959};
	xor.b32  	%r958, %r2, 362436069;
	mov.b32 	%r564, -123459836;
	st.local.v2.u32 	[%rd2+8], {%r958, %r564};
	add.s32 	%r955, %r2, 5783321;
	mov.b32 	%r565, -589760388;
	st.local.v2.u32 	[%rd2+16], {%r565, %r955};
	setp.eq.s32 	%p2, %r1, 0;
	@%p2 bra 	$L__BB0_116;
	cvt.s64.s32 	%rd37, %r1;
	mov.b32 	%r942, 0;
	mov.u64 	%rd18, precalc_xorwow_matrix;
$L__BB0_3:
	mov.u64 	%rd4, %rd37;
	and.b64  	%rd5, %rd4, 3;
	setp.eq.s64 	%p3, %rd5, 0;
	@%p3 bra 	$L__BB0_115;
	mul.wide.u32 	%rd17, %r942, 3200;
	add.s64 	%rd6, %rd18, %rd17;
	mov.b32 	%r955, 0;
	mov.u32 	%r956, %r955;
	mov.u32 	%r957, %r955;
	mov.u32 	%r958, %r955;
	mov.u32 	%r959, %r955;
	mov.u32 	%r948, %r955;
$L__BB0_5:
	mul.wide.u32 	%rd19, %r948, 4;
	add.s64 	%rd20, %rd2, %rd19;
	ld.local.u32 	%r16, [%rd20+4];
	shl.b32 	%r17, %r948, 5;
	mov.b32 	%r954, 0;
$L__BB0_6:
	.pragma "nounroll";
	shr.u32 	%r569, %r16, %r954;
	and.b32  	%r570, %r569, 1;
	setp.eq.b32 	%p4, %r570, 1;
	not.pred 	%p5, %p4;
	add.s32 	%r571, %r17, %r954;
	mul.lo.s32 	%r572, %r571, 5;
	mul.wide.u32 	%rd21, %r572, 4;
	add.s64 	%rd7, %rd6, %rd21;
	@%p5 bra 	$L__BB0_8;
	ld.global.u32 	%r573, [%rd7];
	xor.b32  	%r959, %r959, %r573;
	ld.global.u32 	%r574, [%rd7+4];
	xor.b32  	%r958, %r958, %r574;
	ld.global.u32 	%r575, [%rd7+8];
	xor.b32  	%r957, %r957, %r575;
	ld.global.u32 	%r576, [%rd7+12];
	xor.b32  	%r956, %r956, %r576;
	ld.global.u32 	%r577, [%rd7+16];
	xor.b32  	%r955, %r955, %r577;
$L__BB0_8:
	and.b32  	%r579, %r569, 2;
	setp.eq.s32 	%p6, %r579, 0;
	@%p6 bra 	$L__BB0_10;
	ld.global.u32 	%r580, [%rd7+20];
	xor.b32  	%r959, %r959, %r580;
	ld.global.u32 	%r581, [%rd7+24];
	xor.b32  	%r958, %r958, %r581;
	ld.global.u32 	%r582, [%rd7+28];
	xor.b32  	%r957, %r957, %r582;
	ld.global.u32 	%r583, [%rd7+32];
	xor.b32  	%r956, %r956, %r583;
	ld.global.u32 	%r584, [%rd7+36];
	xor.b32  	%r955, %r955, %r584;
$L__BB0_10:
	and.b32  	%r586, %r569, 4;
	setp.eq.s32 	%p7, %r586, 0;
	@%p7 bra 	$L__BB0_12;
	ld.global.u32 	%r587, [%rd7+40];
	xor.b32  	%r959, %r959, %r587;
	ld.global.u32 	%r588, [%rd7+44];
	xor.b32  	%r958, %r958, %r588;
	ld.global.u32 	%r589, [%rd7+48];
	xor.b32  	%r957, %r957, %r589;
	ld.global.u32 	%r590, [%rd7+52];
	xor.b32  	%r956, %r956, %r590;
	ld.global.u32 	%r591, [%rd7+56];
	xor.b32  	%r955, %r955, %r591;
$L__BB0_12:
	and.b32  	%r593, %r569, 8;
	setp.eq.s32 	%p8, %r593, 0;
	@%p8 bra 	$L__BB0_14;
	ld.global.u32 	%r594, [%rd7+60];
	xor.b32  	%r959, %r959, %r594;
	ld.global.u32 	%r595, [%rd7+64];
	xor.b32  	%r958, %r958, %r595;
	ld.global.u32 	%r596, [%rd7+68];
	xor.b32  	%r957, %r957, %r596;
	ld.global.u32 	%r597, [%rd7+72];
	xor.b32  	%r956, %r956, %r597;
	ld.global.u32 	%r598, [%rd7+76];
	xor.b32  	%r955, %r955, %r598;
$L__BB0_14:
	and.b32  	%r600, %r569, 16;
	setp.eq.s32 	%p9, %r600, 0;
	@%p9 bra 	$L__BB0_16;
	ld.global.u32 	%r601, [%rd7+80];
	xor.b32  	%r959, %r959, %r601;
	ld.global.u32 	%r602, [%rd7+84];
	xor.b32  	%r958, %r958, %r602;
	ld.global.u32 	%r603, [%rd7+88];
	xor.b32  	%r957, %r957, %r603;
	ld.global.u32 	%r604, [%rd7+92];
	xor.b32  	%r956, %r956, %r604;
	ld.global.u32 	%r605, [%rd7+96];
	xor.b32  	%r955, %r955, %r605;
$L__BB0_16:
	and.b32  	%r607, %r569, 32;
	setp.eq.s32 	%p10, %r607, 0;
	@%p10 bra 	$L__BB0_18;
	ld.global.u32 	%r608, [%rd7+100];
	xor.b32  	%r959, %r959, %r608;
	ld.global.u32 	%r609, [%rd7+104];
	xor.b32  	%r958, %r958, %r609;
	ld.global.u32 	%r610, [%rd7+108];
	xor.b32  	%r957, %r957, %r610;
	ld.global.u32 	%r611, [%rd7+112];
	xor.b32  	%r956, %r956, %r611;
	ld.global.u32 	%r612, [%rd7+116];
	xor.b32  	%r955, %r955, %r612;
$L__BB0_18:
	and.b32  	%r614, %r569, 64;
	setp.eq.s32 	%p11, %r614, 0;
	@%p11 bra 	$L__BB0_20;
	ld.global.u32 	%r615, [%rd7+120];
	xor.b32  	%r959, %r959, %r615;
	ld.global.u32 	%r616, [%rd7+124];
	xor.b32  	%r958, %r958, %r616;
	ld.global.u32 	%r617, [%rd7+128];
	xor.b32  	%r957, %r957, %r617;
	ld.global.u32 	%r618, [%rd7+132];
	xor.b32  	%r956, %r956, %r618;
	ld.global.u32 	%r619, [%rd7+136];
	xor.b32  	%r955, %r955, %r619;
$L__BB0_20:
	and.b32  	%r621, %r569, 128;
	setp.eq.s32 	%p12, %r621, 0;
	@%p12 bra 	$L__BB0_22;
	ld.global.u32 	%r622, [%rd7+140];
	xor.b32  	%r959, %r959, %r622;
	ld.global.u32 	%r623, [%rd7+144];
	xor.b32  	%r958, %r958, %r623;
	ld.global.u32 	%r624, [%rd7+148];
	xor.b32  	%r957, %r957, %r624;
	ld.global.u32 	%r625, [%rd7+152];
	xor.b32  	%r956, %r956, %r625;
	ld.global.u32 	%r626, [%rd7+156];
	xor.b32  	%r955, %r955, %r626;
$L__BB0_22:
	and.b32  	%r628, %r569, 256;
	setp.eq.s32 	%p13, %r628, 0;
	@%p13 bra 	$L__BB0_24;
	ld.global.u32 	%r629, [%rd7+160];
	xor.b32  	%r959, %r959, %r629;
	ld.global.u32 	%r630, [%rd7+164];
	xor.b32  	%r958, %r958, %r630;
	ld.global.u32 	%r631, [%rd7+168];
	xor.b32  	%r957, %r957, %r631;
	ld.global.u32 	%r632, [%rd7+172];
	xor.b32  	%r956, %r956, %r632;
	ld.global.u32 	%r633, [%rd7+176];
	xor.b32  	%r955, %r955, %r633;
$L__BB0_24:
	and.b32  	%r635, %r569, 512;
	setp.eq.s32 	%p14, %r635, 0;
	@%p14 bra 	$L__BB0_26;
	ld.global.u32 	%r636, [%rd7+180];
	xor.b32  	%r959, %r959, %r636;
	ld.global.u32 	%r637, [%rd7+184];
	xor.b32  	%r958, %r958, %r637;
	ld.global.u32 	%r638, [%rd7+188];
	xor.b32  	%r957, %r957, %r638;
	ld.global.u32 	%r639, [%rd7+192];
	xor.b32  	%r956, %r956, %r639;
	ld.global.u32 	%r640, [%rd7+196];
	xor.b32  	%r955, %r955, %r640;
$L__BB0_26:
	and.b32  	%r642, %r569, 1024;
	setp.eq.s32 	%p15, %r642, 0;
	@%p15 bra 	$L__BB0_28;
	ld.global.u32 	%r643, [%rd7+200];
	xor.b32  	%r959, %r959, %r643;
	ld.global.u32 	%r644, [%rd7+204];
	xor.b32  	%r958, %r958, %r644;
	ld.global.u32 	%r645, [%rd7+208];
	xor.b32  	%r957, %r957, %r645;
	ld.global.u32 	%r646, [%rd7+212];
	xor.b32  	%r956, %r956, %r646;
	ld.global.u32 	%r647, [%rd7+216];
	xor.b32  	%r955, %r955, %r647;
$L__BB0_28:
	and.b32  	%r649, %r569, 2048;
	setp.eq.s32 	%p16, %r649, 0;
	@%p16 bra 	$L__BB0_30;
	ld.global.u32 	%r650, [%rd7+220];
	xor.b32  	%r959, %r959, %r650;
	ld.global.u32 	%r651, [%rd7+224];
	xor.b32  	%r958, %r958, %r651;
	ld.global.u32 	%r652, [%rd7+228];
	xor.b32  	%r957, %r957, %r652;
	ld.global.u32 	%r653, [%rd7+232];
	xor.b32  	%r956, %r956, %r653;
	ld.global.u32 	%r654, [%rd7+236];
	xor.b32  	%r955, %r955, %r654;
$L__BB0_30:
	and.b32  	%r656, %r569, 4096;
	setp.eq.s32 	%p17, %r656, 0;
	@%p17 bra 	$L__BB0_32;
	ld.global.u32 	%r657, [%rd7+240];
	xor.b32  	%r959, %r959, %r657;
	ld.global.u32 	%r658, [%rd7+244];
	xor.b32  	%r958, %r958, %r658;
	ld.global.u32 	%r659, [%rd7+248];
	xor.b32  	%r957, %r957, %r659;
	ld.global.u32 	%r660, [%rd7+252];
	xor.b32  	%r956, %r956, %r660;
	ld.global.u32 	%r661, [%rd7+256];
	xor.b32  	%r955, %r955, %r661;
$L__BB0_32:
	and.b32  	%r663, %r569, 8192;
	setp.eq.s32 	%p18, %r663, 0;
	@%p18 bra 	$L__BB0_34;
	ld.global.u32 	%r664, [%rd7+260];
	xor.b32  	%r959, %r959, %r664;
	ld.global.u32 	%r665, [%rd7+264];
	xor.b32  	%r958, %r958, %r665;
	ld.global.u32 	%r666, [%rd7+268];
	xor.b32  	%r957, %r957, %r666;
	ld.global.u32 	%r667, [%rd7+272];
	xor.b32  	%r956, %r956, %r667;
	ld.global.u32 	%r668, [%rd7+276];
	xor.b32  	%r955, %r955, %r668;
$L__BB0_34:
	and.b32  	%r670, %r569, 16384;
	setp.eq.s32 	%p19, %r670, 0;
	@%p19 bra 	$L__BB0_36;
	ld.global.u32 	%r671, [%rd7+280];
	xor.b32  	%r959, %r959, %r671;
	ld.global.u32 	%r672, [%rd7+284];
	xor.b32  	%r958, %r958, %r672;
	ld.global.u32 	%r673, [%rd7+288];
	xor.b32  	%r957, %r957, %r673;
	ld.global.u32 	%r674, [%rd7+292];
	xor.b32  	%r956, %r956, %r674;
	ld.global.u32 	%r675, [%rd7+296];
	xor.b32  	%r955, %r955, %r675;
$L__BB0_36:
	and.b32  	%r677, %r569, 32768;
	setp.eq.s32 	%p20, %r677, 0;
	@%p20 bra 	$L__BB0_38;
	ld.global.u32 	%r678, [%rd7+300];
	xor.b32  	%r959, %r959, %r678;
	ld.global.u32 	%r679, [%rd7+304];
	xor.b32  	%r958, %r958, %r679;
	ld.global.u32 	%r680, [%rd7+308];
	xor.b32  	%r957, %r957, %r680;
	ld.global.u32 	%r681, [%rd7+312];
	xor.b32  	%r956, %r956, %r681;
	ld.global.u32 	%r682, [%rd7+316];
	xor.b32  	%r955, %r955, %r682;
$L__BB0_38:
	add.s32 	%r954, %r954, 16;
	setp.ne.s32 	%p21, %r954, 32;
	@%p21 bra 	$L__BB0_6;
	mad.lo.s32 	%r683, %r948, -31, %r17;
	add.s32 	%r948, %r683, 1;
	setp.ne.s32 	%p22, %r948, 5;
	@%p22 bra 	$L__BB0_5;
	st.local.u32 	[%rd2+4], %r959;
	st.local.v2.u32 	[%rd2+8], {%r958, %r957};
	st.local.v2.u32 	[%rd2+16], {%r956, %r955};
	setp.eq.s64 	%p23, %rd5, 1;
	@%p23 bra 	$L__BB0_115;
	mov.b32 	%r955, 0;
	mov.u32 	%r1048, %r955;
	mov.u32 	%r1049, %r955;
	mov.u32 	%r958, %r955;
	mov.u32 	%r959, %r955;
	mov.u32 	%r1040, %r955;
$L__BB0_42:
	mul.wide.u32 	%rd22, %r1040, 4;
	add.s64 	%rd23, %rd2, %rd22;
	ld.local.u32 	%r192, [%rd23+4];
	shl.b32 	%r193, %r1040, 5;
	mov.b32 	%r1046, 0;
$L__BB0_43:
	.pragma "nounroll";
	shr.u32 	%r686, %r192, %r1046;
	and.b32  	%r687, %r686, 1;
	setp.eq.b32 	%p24, %r687, 1;
	not.pred 	%p25, %p24;
	add.s32 	%r688, %r193, %r1046;
	mul.lo.s32 	%r689, %r688, 5;
	mul.wide.u32 	%rd24, %r689, 4;
	add.s64 	%rd8, %rd6, %rd24;
	@%p25 bra 	$L__BB0_45;
	ld.global.u32 	%r690, [%rd8];
	xor.b32  	%r959, %r959, %r690;
	ld.global.u32 	%r691, [%rd8+4];
	xor.b32  	%r958, %r958, %r691;
	ld.global.u32 	%r692, [%rd8+8];
	xor.b32  	%r1049, %r1049, %r692;
	ld.global.u32 	%r693, [%rd8+12];
	xor.b32  	%r1048, %r1048, %r693;
	ld.global.u32 	%r694, [%rd8+16];
	xor.b32  	%r955, %r955, %r694;
$L__BB0_45:
	and.b32  	%r696, %r686, 2;
	setp.eq.s32 	%p26, %r696, 0;
	@%p26 bra 	$L__BB0_47;
	ld.global.u32 	%r697, [%rd8+20];
	xor.b32  	%r959, %r959, %r697;
	ld.global.u32 	%r698, [%rd8+24];
	xor.b32  	%r958, %r958, %r698;
	ld.global.u32 	%r699, [%rd8+28];
	xor.b32  	%r1049, %r1049, %r699;
	ld.global.u32 	%r700, [%rd8+32];
	xor.b32  	%r1048, %r1048, %r700;
	ld.global.u32 	%r701, [%rd8+36];
	xor.b32  	%r955, %r955, %r701;
$L__BB0_47:
	and.b32  	%r703, %r686, 4;
	setp.eq.s32 	%p27, %r703, 0;
	@%p27 bra 	$L__BB0_49;
	ld.global.u32 	%r704, [%rd8+40];
	xor.b32  	%r959, %r959, %r704;
	ld.global.u32 	%r705, [%rd8+44];
	xor.b32  	%r958, %r958, %r705;
	ld.global.u32 	%r706, [%rd8+48];
	xor.b32  	%r1049, %r1049, %r706;
	ld.global.u32 	%r707, [%rd8+52];
	xor.b32  	%r1048, %r1048, %r707;
	ld.global.u32 	%r708, [%rd8+56];
	xor.b32  	%r955, %r955, %r708;
$L__BB0_49:
	and.b32  	%r710, %r686, 8;
	setp.eq.s32 	%p28, %r710, 0;
	@%p28 bra 	$L__BB0_51;
	ld.global.u32 	%r711, [%rd8+60];
	xor.b32  	%r959, %r959, %r711;
	ld.global.u32 	%r712, [%rd8+64];
	xor.b32  	%r958, %r958, %r712;
	ld.global.u32 	%r713, [%rd8+68];
	xor.b32  	%r1049, %r1049, %r713;
	ld.global.u32 	%r714, [%rd8+72];
	xor.b32  	%r1048, %r1048, %r714;
	ld.global.u32 	%r715, [%rd8+76];
	xor.b32  	%r955, %r955, %r715;
$L__BB0_51:
	and.b32  	%r717, %r686, 16;
	setp.eq.s32 	%p29, %r717, 0;
	@%p29 bra 	$L__BB0_53;
	ld.global.u32 	%r718, [%rd8+80];
	xor.b32  	%r959, %r959, %r718;
	ld.global.u32 	%r719, [%rd8+84];
	xor.b32  	%r958, %r958, %r719;
	ld.global.u32 	%r720, [%rd8+88];
	xor.b32  	%r1049, %r1049, %r720;
	ld.global.u32 	%r721, [%rd8+92];
	xor.b32  	%r1048, %r1048, %r721;
	ld.global.u32 	%r722, [%rd8+96];
	xor.b32  	%r955, %r955, %r722;
$L__BB0_53:
	and.b32  	%r724, %r686, 32;
	setp.eq.s32 	%p30, %r724, 0;
	@%p30 bra 	$L__BB0_55;
	ld.global.u32 	%r725, [%rd8+100];
	xor.b32  	%r959, %r959, %r725;
	ld.global.u32 	%r726, [%rd8+104];
	xor.b32  	%r958, %r958, %r726;
	ld.global.u32 	%r727, [%rd8+108];
	xor.b32  	%r1049, %r1049, %r727;
	ld.global.u32 	%r728, [%rd8+112];
	xor.b32  	%r1048, %r1048, %r728;
	ld.global.u32 	%r729, [%rd8+116];
	xor.b32  	%r955, %r955, %r729;
$L__BB0_55:
	and.b32  	%r731, %r686, 64;
	setp.eq.s32 	%p31, %r731, 0;
	@%p31 bra 	$L__BB0_57;
	ld.global.u32 	%r732, [%rd8+120];
	xor.b32  	%r959, %r959, %r732;
	ld.global.u32 	%r733, [%rd8+124];
	xor.b32  	%r958, %r958, %r733;
	ld.global.u32 	%r734, [%rd8+128];
	xor.b32  	%r1049, %r1049, %r734;
	ld.global.u32 	%r735, [%rd8+132];
	xor.b32  	%r1048, %r1048, %r735;
	ld.global.u32 	%r736, [%rd8+136];
	xor.b32  	%r955, %r955, %r736;
$L__BB0_57:
	and.b32  	%r738, %r686, 128;
	setp.eq.s32 	%p32, %r738, 0;
	@%p32 bra 	$L__BB0_59;
	ld.global.u32 	%r739, [%rd8+140];
	xor.b32  	%r959, %r959, %r739;
	ld.global.u32 	%r740, [%rd8+144];
	xor.b32  	%r958, %r958, %r740;
	ld.global.u32 	%r741, [%rd8+148];
	xor.b32  	%r1049, %r1049, %r741;
	ld.global.u32 	%r742, [%rd8+152];
	xor.b32  	%r1048, %r1048, %r742;
	ld.global.u32 	%r743, [%rd8+156];
	xor.b32  	%r955, %r955, %r743;
$L__BB0_59:
	and.b32  	%r745, %r686, 256;
	setp.eq.s32 	%p33, %r745, 0;
	@%p33 bra 	$L__BB0_61;
	ld.global.u32 	%r746, [%rd8+160];
	xor.b32  	%r959, %r959, %r746;
	ld.global.u32 	%r747, [%rd8+164];
	xor.b32  	%r958, %r958, %r747;
	ld.global.u32 	%r748, [%rd8+168];
	xor.b32  	%r1049, %r1049, %r748;
	ld.global.u32 	%r749, [%rd8+172];
	xor.b32  	%r1048, %r1048, %r749;
	ld.global.u32 	%r750, [%rd8+176];
	xor.b32  	%r955, %r955, %r750;
$L__BB0_61:
	and.b32  	%r752, %r686, 512;
	setp.eq.s32 	%p34, %r752, 0;
	@%p34 bra 	$L__BB0_63;
	ld.global.u32 	%r753, [%rd8+180];
	xor.b32  	%r959, %r959, %r753;
	ld.global.u32 	%r754, [%rd8+184];
	xor.b32  	%r958, %r958, %r754;
	ld.global.u32 	%r755, [%rd8+188];
	xor.b32  	%r1049, %r1049, %r755;
	ld.global.u32 	%r756, [%rd8+192];
	xor.b32  	%r1048, %r1048, %r756;
	ld.global.u32 	%r757, [%rd8+196];
	xor.b32  	%r955, %r955, %r757;
$L__BB0_63:
	and.b32  	%r759, %r686, 1024;
	setp.eq.s32 	%p35, %r759, 0;
	@%p35 bra 	$L__BB0_65;
	ld.global.u32 	%r760, [%rd8+200];
	xor.b32  	%r959, %r959, %r760;
	ld.global.u32 	%r761, [%rd8+204];
	xor.b32  	%r958, %r958, %r761;
	ld.global.u32 	%r762, [%rd8+208];
	xor.b32  	%r1049, %r1049, %r762;
	ld.global.u32 	%r763, [%rd8+212];
	xor.b32  	%r1048, %r1048, %r763;
	ld.global.u32 	%r764, [%rd8+216];
	xor.b32  	%r955, %r955, %r764;
$L__BB0_65:
	and.b32  	%r766, %r686, 2048;
	setp.eq.s32 	%p36, %r766, 0;
	@%p36 bra 	$L__BB0_67;
	ld.global.u32 	%r767, [%rd8+220];
	xor.b32  	%r959, %r959, %r767;
	ld.global.u32 	%r768, [%rd8+224];
	xor.b32  	%r958, %r958, %r768;
	ld.global.u32 	%r769, [%rd8+228];
	xor.b32  	%r1049, %r1049, %r769;
	ld.global.u32 	%r770, [%rd8+232];
	xor.b32  	%r1048, %r1048, %r770;
	ld.global.u32 	%r771, [%rd8+236];
	xor.b32  	%r955, %r955, %r771;
$L__BB0_67:
	and.b32  	%r773, %r686, 4096;
	setp.eq.s32 	%p37, %r773, 0;
	@%p37 bra 	$L__BB0_69;
	ld.global.u32 	%r774, [%rd8+240];
	xor.b32  	%r959, %r959, %r774;
	ld.global.u32 	%r775, [%rd8+244];
	xor.b32  	%r958, %r958, %r775;
	ld.global.u32 	%r776, [%rd8+248];
	xor.b32  	%r1049, %r1049, %r776;
	ld.global.u32 	%r777, [%rd8+252];
	xor.b32  	%r1048, %r1048, %r777;
	ld.global.u32 	%r778, [%rd8+256];
	xor.b32  	%r955, %r955, %r778;
$L__BB0_69:
	and.b32  	%r780, %r686, 8192;
	setp.eq.s32 	%p38, %r780, 0;
	@%p38 bra 	$L__BB0_71;
	ld.global.u32 	%r781, [%rd8+260];
	xor.b32  	%r959, %r959, %r781;
	ld.global.u32 	%r782, [%rd8+264];
	xor.b32  	%r958, %r958, %r782;
	ld.global.u32 	%r783, [%rd8+268];
	xor.b32  	%r1049, %r1049, %r783;
	ld.global.u32 	%r784, [%rd8+272];
	xor.b32  	%r1048, %r1048, %r784;
	ld.global.u32 	%r785, [%rd8+276];
	xor.b32  	%r955, %r955, %r785;
$L__BB0_71:
	and.b32  	%r787, %r686, 16384;
	setp.eq.s32 	%p39, %r787, 0;
	@%p39 bra 	$L__BB0_73;
	ld.global.u32 	%r788, [%rd8+280];
	xor.b32  	%r959, %r959, %r788;
	ld.global.u32 	%r789, [%rd8+284];
	xor.b32  	%r958, %r958, %r789;
	ld.global.u32 	%r790, [%rd8+288];
	xor.b32  	%r1049, %r1049, %r790;
	ld.global.u32 	%r791, [%rd8+292];
	xor.b32  	%r1048, %r1048, %r791;
	ld.global.u32 	%r792, [%rd8+296];
	xor.b32  	%r955, %r955, %r792;
$L__BB0_73:
	and.b32  	%r794, %r686, 32768;
	setp.eq.s32 	%p40, %r794, 0;
	@%p40 bra 	$L__BB0_75;
	ld.global.u32 	%r795, [%rd8+300];
	xor.b32  	%r959, %r959, %r795;
	ld.global.u32 	%r796, [%rd8+304];
	xor.b32  	%r958, %r958, %r796;
	ld.global.u32 	%r797, [%rd8+308];
	xor.b32  	%r1049, %r1049, %r797;
	ld.global.u32 	%r798, [%rd8+312];
	xor.b32  	%r1048, %r1048, %r798;
	ld.global.u32 	%r799, [%rd8+316];
	xor.b32  	%r955, %r955, %r799;
$L__BB0_75:
	add.s32 	%r1046, %r1046, 16;
	setp.ne.s32 	%p41, %r1046, 32;
	@%p41 bra 	$L__BB0_43;
	mad.lo.s32 	%r800, %r1040, -31, %r193;
	add.s32 	%r1040, %r800, 1;
	setp.ne.s32 	%p42, %r1040, 5;
	@%p42 bra 	$L__BB0_42;
	st.local.u32 	[%rd2+4], %r959;
	st.local.v2.u32 	[%rd2+8], {%r958, %r1049};
	st.local.v2.u32 	[%rd2+16], {%r1048, %r955};
	setp.ne.s64 	%p43, %rd5, 3;
	@%p43 bra 	$L__BB0_115;
	mov.b32 	%r955, 0;
	mov.u32 	%r1140, %r955;
	mov.u32 	%r1141, %r955;
	mov.u32 	%r958, %r955;
	mov.u32 	%r959, %r955;
	mov.u32 	%r1132, %r955;
$L__BB0_79:
	mul.wide.u32 	%rd25, %r1132, 4;
	add.s64 	%rd26, %rd2, %rd25;
	ld.local.u32 	%r368, [%rd26+4];
	shl.b32 	%r369, %r1132, 5;
	mov.b32 	%r1138, 0;
$L__BB0_80:
	.pragma "nounroll";
	shr.u32 	%r803, %r368, %r1138;
	and.b32  	%r804, %r803, 1;
	setp.eq.b32 	%p44, %r804, 1;
	not.pred 	%p45, %p44;
	add.s32 	%r805, %r369, %r1138;
	mul.lo.s32 	%r806, %r805, 5;
	mul.wide.u32 	%rd27, %r806, 4;
	add.s64 	%rd9, %rd6, %rd27;
	@%p45 bra 	$L__BB0_82;
	ld.global.u32 	%r807, [%rd9];
	xor.b32  	%r959, %r959, %r807;
	ld.global.u32 	%r808, [%rd9+4];
	xor.b32  	%r958, %r958, %r808;
	ld.global.u32 	%r809, [%rd9+8];
	xor.b32  	%r1141, %r1141, %r809;
	ld.global.u32 	%r810, [%rd9+12];
	xor.b32  	%r1140, %r1140, %r810;
	ld.global.u32 	%r811, [%rd9+16];
	xor.b32  	%r955, %r955, %r811;
$L__BB0_82:
	and.b32  	%r813, %r803, 2;
	setp.eq.s32 	%p46, %r813, 0;
	@%p46 bra 	$L__BB0_84;
	ld.global.u32 	%r814, [%rd9+20];
	xor.b32  	%r959, %r959, %r814;
	ld.global.u32 	%r815, [%rd9+24];
	xor.b32  	%r958, %r958, %r815;
	ld.global.u32 	%r816, [%rd9+28];
	xor.b32  	%r1141, %r1141, %r816;
	ld.global.u32 	%r817, [%rd9+32];
	xor.b32  	%r1140, %r1140, %r817;
	ld.global.u32 	%r818, [%rd9+36];
	xor.b32  	%r955, %r955, %r818;
$L__BB0_84:
	and.b32  	%r820, %r803, 4;
	setp.eq.s32 	%p47, %r820, 0;
	@%p47 bra 	$L__BB0_86;
	ld.global.u32 	%r821, [%rd9+40];
	xor.b32  	%r959, %r959, %r821;
	ld.global.u32 	%r822, [%rd9+44];
	xor.b32  	%r958, %r958, %r822;
	ld.global.u32 	%r823, [%rd9+48];
	xor.b32  	%r1141, %r1141, %r823;
	ld.global.u32 	%r824, [%rd9+52];
	xor.b32  	%r1140, %r1140, %r824;
	ld.global.u32 	%r825, [%rd9+56];
	xor.b32  	%r955, %r955, %r825;
$L__BB0_86:
	and.b32  	%r827, %r803, 8;
	setp.eq.s32 	%p48, %r827, 0;
	@%p48 bra 	$L__BB0_88;
	ld.global.u32 	%r828, [%rd9+60];
	xor.b32  	%r959, %r959, %r828;
	ld.global.u32 	%r829, [%rd9+64];
	xor.b32  	%r958, %r958, %r829;
	ld.global.u32 	%r830, [%rd9+68];
	xor.b32  	%r1141, %r1141, %r830;
	ld.global.u32 	%r831, [%rd9+72];
	xor.b32  	%r1140, %r1140, %r831;
	ld.global.u32 	%r832, [%rd9+76];
	xor.b32  	%r955, %r955, %r832;
$L__BB0_88:
	and.b32  	%r834, %r803, 16;
	setp.eq.s32 	%p49, %r834, 0;
	@%p49 bra 	$L__BB0_90;
	ld.global.u32 	%r835, [%rd9+80];
	xor.b32  	%r959, %r959, %r835;
	ld.global.u32 	%r836, [%rd9+84];
	xor.b32  	%r958, %r958, %r836;
	ld.global.u32 	%r837, [%rd9+88];
	xor.b32  	%r1141, %r1141, %r837;
	ld.global.u32 	%r838, [%rd9+92];
	xor.b32  	%r1140, %r1140, %r838;
	ld.global.u32 	%r839, [%rd9+96];
	xor.b32  	%r955, %r955, %r839;
$L__BB0_90:
	and.b32  	%r841, %r803, 32;
	setp.eq.s32 	%p50, %r841, 0;
	@%p50 bra 	$L__BB0_92;
	ld.global.u32 	%r842, [%rd9+100];
	xor.b32  	%r959, %r959, %r842;
	ld.global.u32 	%r843, [%rd9+104];
	xor.b32  	%r958, %r958, %r843;
	ld.global.u32 	%r844, [%rd9+108];
	xor.b32  	%r1141, %r1141, %r844;
	ld.global.u32 	%r845, [%rd9+112];
	xor.b32  	%r1140, %r1140, %r845;
	ld.global.u32 	%r846, [%rd9+116];
	xor.b32  	%r955, %r955, %r846;
$L__BB0_92:
	and.b32  	%r848, %r803, 64;
	setp.eq.s32 	%p51, %r848, 0;
	@%p51 bra 	$L__BB0_94;
	ld.global.u32 	%r849, [%rd9+120];
	xor.b32  	%r959, %r959, %r849;
	ld.global.u32 	%r850, [%rd9+124];
	xor.b32  	%r958, %r958, %r850;
	ld.global.u32 	%r851, [%rd9+128];
	xor.b32  	%r1141, %r1141, %r851;
	ld.global.u32 	%r852, [%rd9+132];
	xor.b32  	%r1140, %r1140, %r852;
	ld.global.u32 	%r853, [%rd9+136];
	xor.b32  	%r955, %r955, %r853;
$L__BB0_94:
	and.b32  	%r855, %r803, 128;
	setp.eq.s32 	%p52, %r855, 0;
	@%p52 bra 	$L__BB0_96;
	ld.global.u32 	%r856, [%rd9+140];
	xor.b32  	%r959, %r959, %r856;
	ld.global.u32 	%r857, [%rd9+144];
	xor.b32  	%r958, %r958, %r857;
	ld.global.u32 	%r858, [%rd9+148];
	xor.b32  	%r1141, %r1141, %r858;
	ld.global.u32 	%r859, [%rd9+152];
	xor.b32  	%r1140, %r1140, %r859;
	ld.global.u32 	%r860, [%rd9+156];
	xor.b32  	%r955, %r955, %r860;
$L__BB0_96:
	and.b32  	%r862, %r803, 256;
	setp.eq.s32 	%p53, %r862, 0;
	@%p53 bra 	$L__BB0_98;
	ld.global.u32 	%r863, [%rd9+160];
	xor.b32  	%r959, %r959, %r863;
	ld.global.u32 	%r864, [%rd9+164];
	xor.b32  	%r958, %r958, %r864;
	ld.global.u32 	%r865, [%rd9+168];
	xor.b32  	%r1141, %r1141, %r865;
	ld.global.u32 	%r866, [%rd9+172];
	xor.b32  	%r1140, %r1140, %r866;
	ld.global.u32 	%r867, [%rd9+176];
	xor.b32  	%r955, %r955, %r867;
$L__BB0_98:
	and.b32  	%r869, %r803, 512;
	setp.eq.s32 	%p54, %r869, 0;
	@%p54 bra 	$L__BB0_100;
	ld.global.u32 	%r870, [%rd9+180];
	xor.b32  	%r959, %r959, %r870;
	ld.global.u32 	%r871, [%rd9+184];
	xor.b32  	%r958, %r958, %r871;
	ld.global.u32 	%r872, [%rd9+188];
	xor.b32  	%r1141, %r1141, %r872;
	ld.global.u32 	%r873, [%rd9+192];
	xor.b32  	%r1140, %r1140, %r873;
	ld.global.u32 	%r874, [%rd9+196];
	xor.b32  	%r955, %r955, %r874;
$L__BB0_100:
	and.b32  	%r876, %r803, 1024;
	setp.eq.s32 	%p55, %r876, 0;
	@%p55 bra 	$L__BB0_102;
	ld.global.u32 	%r877, [%rd9+200];
	xor.b32  	%r959, %r959, %r877;
	ld.global.u32 	%r878, [%rd9+204];
	xor.b32  	%r958, %r958, %r878;
	ld.global.u32 	%r879, [%rd9+208];
	xor.b32  	%r1141, %r1141, %r879;
	ld.global.u32 	%r880, [%rd9+212];
	xor.b32  	%r1140, %r1140, %r880;
	ld.global.u32 	%r881, [%rd9+216];
	xor.b32  	%r955, %r955, %r881;
$L__BB0_102:
	and.b32  	%r883, %r803, 2048;
	setp.eq.s32 	%p56, %r883, 0;
	@%p56 bra 	$L__BB0_104;
	ld.global.u32 	%r884, [%rd9+220];
	xor.b32  	%r959, %r959, %r884;
	ld.global.u32 	%r885, [%rd9+224];
	xor.b32  	%r958, %r958, %r885;
	ld.global.u32 	%r886, [%rd9+228];
	xor.b32  	%r1141, %r1141, %r886;
	ld.global.u32 	%r887, [%rd9+232];
	xor.b32  	%r1140, %r1140, %r887;
	ld.global.u32 	%r888, [%rd9+236];
	xor.b32  	%r955, %r955, %r888;
$L__BB0_104:
	and.b32  	%r890, %r803, 4096;
	setp.eq.s32 	%p57, %r890, 0;
	@%p57 bra 	$L__BB0_106;
	ld.global.u32 	%r891, [%rd9+240];
	xor.b32  	%r959, %r959, %r891;
	ld.global.u32 	%r892, [%rd9+244];
	xor.b32  	%r958, %r958, %r892;
	ld.global.u32 	%r893, [%rd9+248];
	xor.b32  	%r1141, %r1141, %r893;
	ld.global.u32 	%r894, [%rd9+252];
	xor.b32  	%r1140, %r1140, %r894;
	ld.global.u32 	%r895, [%rd9+256];
	xor.b32  	%r955, %r955, %r895;
$L__BB0_106:
	and.b32  	%r897, %r803, 8192;
	setp.eq.s32 	%p58, %r897, 0;
	@%p58 bra 	$L__BB0_108;
	ld.global.u32 	%r898, [%rd9+260];
	xor.b32  	%r959, %r959, %r898;
	ld.global.u32 	%r899, [%rd9+264];
	xor.b32  	%r958, %r958, %r899;
	ld.global.u32 	%r900, [%rd9+268];
	xor.b32  	%r1141, %r1141, %r900;
	ld.global.u32 	%r901, [%rd9+272];
	xor.b32  	%r1140, %r1140, %r901;
	ld.global.u32 	%r902, [%rd9+276];
	xor.b32  	%r955, %r955, %r902;
$L__BB0_108:
	and.b32  	%r904, %r803, 16384;
	setp.eq.s32 	%p59, %r904, 0;
	@%p59 bra 	$L__BB0_110;
	ld.global.u32 	%r905, [%rd9+280];
	xor.b32  	%r959, %r959, %r905;
	ld.global.u32 	%r906, [%rd9+284];
	xor.b32  	%r958, %r958, %r906;
	ld.global.u32 	%r907, [%rd9+288];
	xor.b32  	%r1141, %r1141, %r907;
	ld.global.u32 	%r908, [%rd9+292];
	xor.b32  	%r1140, %r1140, %r908;
	ld.global.u32 	%r909, [%rd9+296];
	xor.b32  	%r955, %r955, %r909;
$L__BB0_110:
	and.b32  	%r911, %r803, 32768;
	setp.eq.s32 	%p60, %r911, 0;
	@%p60 bra 	$L__BB0_112;
	ld.global.u32 	%r912, [%rd9+300];
	xor.b32  	%r959, %r959, %r912;
	ld.global.u32 	%r913, [%rd9+304];
	xor.b32  	%r958, %r958, %r913;
	ld.global.u32 	%r914, [%rd9+308];
	xor.b32  	%r1141, %r1141, %r914;
	ld.global.u32 	%r915, [%rd9+312];
	xor.b32  	%r1140, %r1140, %r915;
	ld.global.u32 	%r916, [%rd9+316];
	xor.b32  	%r955, %r955, %r916;
$L__BB0_112:
	add.s32 	%r1138, %r1138, 16;
	setp.ne.s32 	%p61, %r1138, 32;
	@%p61 bra 	$L__BB0_80;
	mad.lo.s32 	%r917, %r1132, -31, %r369;
	add.s32 	%r1132, %r917, 1;
	setp.ne.s32 	%p62, %r1132, 5;
	@%p62 bra 	$L__BB0_79;
	st.local.u32 	[%rd2+4], %r959;
	st.local.v2.u32 	[%rd2+8], {%r958, %r1141};
	st.local.v2.u32 	[%rd2+16], {%r1140, %r955};
$L__BB0_115:
	shr.u64 	%rd37, %rd4, 2;
	add.s32 	%r942, %r942, 1;
	setp.gt.u64 	%p63, %rd4, 3;
	@%p63 bra 	$L__BB0_3;
$L__BB0_116:
	ld.param.f64 	%fd172, [_Z18monte_carlo_kernelP7double2iddddiPyj_param_3];
	ld.param.f64 	%fd171, [_Z18monte_carlo_kernelP7double2iddddiPyj_param_2];
	sub.f64 	%fd32, %fd172, %fd171;
	shr.u32 	%r918, %r959, 2;
	xor.b32  	%r919, %r918, %r959;
	shl.b32 	%r920, %r955, 4;
	shl.b32 	%r921, %r919, 1;
	xor.b32  	%r922, %r921, %r920;
	xor.b32  	%r923, %r922, %r919;
	xor.b32  	%r924, %r923, %r955;
	add.s32 	%r925, %r2, %r924;
	add.s32 	%r926, %r925, -637770787;
	cvt.rn.f32.u32 	%f1, %r926;
	fma.rn.f32 	%f2, %f1, 0f2F800000, 0f2F000000;
	cvt.f64.f32 	%fd33, %f2;
	fma.rn.f64 	%fd1, %fd32, %fd33, %fd171;
	sub.f64 	%fd34, %fd30, %fd29;
	shr.u32 	%r927, %r958, 2;
	xor.b32  	%r928, %r927, %r958;
	shl.b32 	%r929, %r924, 4;
	shl.b32 	%r930, %r928, 1;
	xor.b32  	%r931, %r930, %r929;
	xor.b32  	%r932, %r931, %r928;
	xor.b32  	%r933, %r932, %r924;
	add.s32 	%r934, %r2, %r933;
	add.s32 	%r935, %r934, -637408350;
	cvt.rn.f32.u32 	%f3, %r935;
	fma.rn.f32 	%f4, %f3, 0f2F800000, 0f2F000000;
	cvt.f64.f32 	%fd35, %f4;
	fma.rn.f64 	%fd2, %fd34, %fd35, %fd29;
	setp.lt.s32 	%p64, %r556, 0;
	mov.f64 	%fd187, 0d0000000000000000;
	mov.f64 	%fd188, %fd187;
	@%p64 bra 	$L__BB0_128;
	add.s32 	%r545, %r556, 1;
	and.b32  	%r546, %r545, 7;
	setp.lt.u32 	%p65, %r556, 7;
	mov.b32 	%r1227, 0;
	mov.f64 	%fd188, 0d0000000000000000;
	mov.f64 	%fd187, %fd188;
	@%p65 bra 	$L__BB0_120;
	and.b32  	%r1227, %r545, -8;
	neg.s32 	%r1225, %r1227;
	add.s64 	%rd38, %rd1, 64;
	mov.f64 	%fd188, 0d0000000000000000;
$L__BB0_119:
	.pragma "nounroll";
	mul.f64 	%fd39, %fd1, %fd188;
	mul.f64 	%fd40, %fd2, %fd187;
	sub.f64 	%fd41, %fd39, %fd40;
	mul.f64 	%fd42, %fd1, %fd187;
	fma.rn.f64 	%fd43, %fd2, %fd188, %fd42;
	ld.global.v2.f64 	{%fd44, %fd45}, [%rd38+-64];
	add.f64 	%fd46, %fd41, %fd44;
	add.f64 	%fd47, %fd43, %fd45;
	mul.f64 	%fd48, %fd1, %fd46;
	mul.f64 	%fd49, %fd2, %fd47;
	sub.f64 	%fd50, %fd48, %fd49;
	mul.f64 	%fd51, %fd1, %fd47;
	fma.rn.f64 	%fd52, %fd2, %fd46, %fd51;
	ld.global.v2.f64 	{%fd53, %fd54}, [%rd38+-48];
	add.f64 	%fd55, %fd50, %fd53;
	add.f64 	%fd56, %fd52, %fd54;
	mul.f64 	%fd57, %fd1, %fd55;
	mul.f64 	%fd58, %fd2, %fd56;
	sub.f64 	%fd59, %fd57, %fd58;
	mul.f64 	%fd60, %fd1, %fd56;
	fma.rn.f64 	%fd61, %fd2, %fd55, %fd60;
	ld.global.v2.f64 	{%fd62, %fd63}, [%rd38+-32];
	add.f64 	%fd64, %fd59, %fd62;
	add.f64 	%fd65, %fd61, %fd63;
	mul.f64 	%fd66, %fd1, %fd64;
	mul.f64 	%fd67, %fd2, %fd65;
	sub.f64 	%fd68, %fd66, %fd67;
	mul.f64 	%fd69, %fd1, %fd65;
	fma.rn.f64 	%fd70, %fd2, %fd64, %fd69;
	ld.global.v2.f64 	{%fd71, %fd72}, [%rd38+-16];
	add.f64 	%fd73, %fd68, %fd71;
	add.f64 	%fd74, %fd70, %fd72;
	mul.f64 	%fd75, %fd1, %fd73;
	mul.f64 	%fd76, %fd2, %fd74;
	sub.f64 	%fd77, %fd75, %fd76;
	mul.f64 	%fd78, %fd1, %fd74;
	fma.rn.f64 	%fd79, %fd2, %fd73, %fd78;
	ld.global.v2.f64 	{%fd80, %fd81}, [%rd38];
	add.f64 	%fd82, %fd77, %fd80;
	add.f64 	%fd83, %fd79, %fd81;
	mul.f64 	%fd84, %fd1, %fd82;
	mul.f64 	%fd85, %fd2, %fd83;
	sub.f64 	%fd86, %fd84, %fd85;
	mul.f64 	%fd87, %fd1, %fd83;
	fma.rn.f64 	%fd88, %fd2, %fd82, %fd87;
	ld.global.v2.f64 	{%fd89, %fd90}, [%rd38+16];
	add.f64 	%fd91, %fd86, %fd89;
	add.f64 	%fd92, %fd88, %fd90;
	mul.f64 	%fd93, %fd1, %fd91;
	mul.f64 	%fd94, %fd2, %fd92;
	sub.f64 	%fd95, %fd93, %fd94;
	mul.f64 	%fd96, %fd1, %fd92;
	fma.rn.f64 	%fd97, %fd2, %fd91, %fd96;
	ld.global.v2.f64 	{%fd98, %fd99}, [%rd38+32];
	add.f64 	%fd100, %fd95, %fd98;
	add.f64 	%fd101, %fd97, %fd99;
	mul.f64 	%fd102, %fd1, %fd100;
	mul.f64 	%fd103, %fd2, %fd101;
	sub.f64 	%fd104, %fd102, %fd103;
	mul.f64 	%fd105, %fd1, %fd101;
	fma.rn.f64 	%fd106, %fd2, %fd100, %fd105;
	ld.global.v2.f64 	{%fd107, %fd108}, [%rd38+48];
	add.f64 	%fd188, %fd104, %fd107;
	add.f64 	%fd187, %fd106, %fd108;
	add.s32 	%r1225, %r1225, 8;
	add.s64 	%rd38, %rd38, 128;
	setp.ne.s32 	%p66, %r1225, 0;
	@%p66 bra 	$L__BB0_119;
$L__BB0_120:
	setp.eq.s32 	%p67, %r546, 0;
	@%p67 bra 	$L__BB0_128;
	setp.lt.u32 	%p68, %r546, 4;
	@%p68 bra 	$L__BB0_123;
	mul.f64 	%fd110, %fd1, %fd188;
	mul.f64 	%fd111, %fd2, %fd187;
	sub.f64 	%fd112, %fd110, %fd111;
	mul.f64 	%fd113, %fd1, %fd187;
	fma.rn.f64 	%fd114, %fd2, %fd188, %fd113;
	mul.wide.u32 	%rd28, %r1227, 16;
	add.s64 	%rd29, %rd1, %rd28;
	ld.global.v2.f64 	{%fd115, %fd116}, [%rd29];
	add.f64 	%fd117, %fd112, %fd115;
	add.f64 	%fd118, %fd114, %fd116;
	mul.f64 	%fd119, %fd1, %fd117;
	mul.f64 	%fd120, %fd2, %fd118;
	sub.f64 	%fd121, %fd119, %fd120;
	mul.f64 	%fd122, %fd1, %fd118;
	fma.rn.f64 	%fd123, %fd2, %fd117, %fd122;
	ld.global.v2.f64 	{%fd124, %fd125}, [%rd29+16];
	add.f64 	%fd126, %fd121, %fd124;
	add.f64 	%fd127, %fd123, %fd125;
	mul.f64 	%fd128, %fd1, %fd126;
	mul.f64 	%fd129, %fd2, %fd127;
	sub.f64 	%fd130, %fd128, %fd129;
	mul.f64 	%fd131, %fd1, %fd127;
	fma.rn.f64 	%fd132, %fd2, %fd126, %fd131;
	ld.global.v2.f64 	{%fd133, %fd134}, [%rd29+32];
	add.f64 	%fd135, %fd130, %fd133;
	add.f64 	%fd136, %fd132, %fd134;
	mul.f64 	%fd137, %fd1, %fd135;
	mul.f64 	%fd138, %fd2, %fd136;
	sub.f64 	%fd139, %fd137, %fd138;
	mul.f64 	%fd140, %fd1, %fd136;
	fma.rn.f64 	%fd141, %fd2, %fd135, %fd140;
	ld.global.v2.f64 	{%fd142, %fd143}, [%rd29+48];
	add.f64 	%fd188, %fd139, %fd142;
	add.f64 	%fd187, %fd141, %fd143;
	add.s32 	%r1227, %r1227, 4;
$L__BB0_123:
	and.b32  	%r937, %r545, 3;
	setp.eq.s32 	%p69, %r937, 0;
	@%p69 bra 	$L__BB0_128;
	setp.eq.s32 	%p70, %r937, 1;
	@%p70 bra 	$L__BB0_126;
	mul.f64 	%fd145, %fd1, %fd188;
	mul.f64 	%fd146, %fd2, %fd187;
	sub.f64 	%fd147, %fd145, %fd146;
	mul.f64 	%fd148, %fd1, %fd187;
	fma.rn.f64 	%fd149, %fd2, %fd188, %fd148;
	mul.wide.u32 	%rd30, %r1227, 16;
	add.s64 	%rd31, %rd1, %rd30;
	ld.global.v2.f64 	{%fd150, %fd151}, [%rd31];
	add.f64 	%fd152, %fd147, %fd150;
	add.f64 	%fd153, %fd149, %fd151;
	mul.f64 	%fd154, %fd1, %fd152;
	mul.f64 	%fd155, %fd2, %fd153;
	sub.f64 	%fd156, %fd154, %fd155;
	mul.f64 	%fd157, %fd1, %fd153;
	fma.rn.f64 	%fd158, %fd2, %fd152, %fd157;
	ld.global.v2.f64 	{%fd159, %fd160}, [%rd31+16];
	add.f64 	%fd188, %fd156, %fd159;
	add.f64 	%fd187, %fd158, %fd160;
	add.s32 	%r1227, %r1227, 2;
$L__BB0_126:
	and.b32  	%r938, %r556, 1;
	setp.eq.b32 	%p71, %r938, 1;
	@%p71 bra 	$L__BB0_128;
	mul.f64 	%fd161, %fd1, %fd188;
	mul.f64 	%fd162, %fd2, %fd187;
	sub.f64 	%fd163, %fd161, %fd162;
	mul.f64 	%fd164, %fd1, %fd187;
	fma.rn.f64 	%fd165, %fd2, %fd188, %fd164;
	mul.wide.u32 	%rd32, %r1227, 16;
	add.s64 	%rd33, %rd1, %rd32;
	ld.global.v2.f64 	{%fd166, %fd167}, [%rd33];
	add.f64 	%fd188, %fd163, %fd166;
	add.f64 	%fd187, %fd165, %fd167;
$L__BB0_128:
	mul.f64 	%fd168, %fd187, %fd187;
	fma.rn.f64 	%fd169, %fd188, %fd188, %fd168;
	sqrt.rn.f64 	%fd170, %fd169;
	setp.geu.f64 	%p72, %fd170, 0d3FF0000000000000;
	@%p72 bra 	$L__BB0_130;
	ld.param.u64 	%rd36, [_Z18monte_carlo_kernelP7double2iddddiPyj_param_7];
	cvta.to.global.u64 	%rd34, %rd36;
	atom.global.add.u64 	%rd35, [%rd34], 1;
$L__BB0_130:
	ret;

}


// ===== COMPILED SASS (sm_100) =====

	.target	sm_100

	.elftype	@"ET_EXEC"


//--------------------- .note.nv.tkinfo           --------------------------
	.section	.note.nv.tkinfo,"",@"SHT_NOTE"
	.sectionflags	@"SHF_NOTE_NV_TKINFO"
	.tkinfo
        /*0018*/ 	.word	0x00000002
        /*0030*/ 	.string	""
        /*0030*/ 	.string	"ptxas"
        /*0030*/ 	.string	"Cuda compilation tools, release 13.0, V13.0.88"
        /*0030*/ 	.string	"Build cuda_13.0.r13.0/compiler.36424714_0"
        /*0030*/ 	.string	"-arch sm_100 -m 64 "



//--------------------- .note.nv.cuinfo           --------------------------
	.section	.note.nv.cuinfo,"",@"SHT_NOTE"
	.sectionflags	@"SHF_NOTE_NV_CUINFO"
        /*0018*/ 	.short	0x0002
        /*001a*/ 	.short	0x0064
        /*001c*/ 	.short	0x0082
	.zero		2


//--------------------- .nv.info                  --------------------------
	.section	.nv.info,"",@"SHT_CUDA_INFO"
	.align	4


	//----- nvinfo : EIATTR_REGCOUNT
	.align		4
        /*0000*/ 	.byte	0x04, 0x2f
        /*0002*/ 	.short	(.L_10 - .L_9)
	.align		4
.L_9:
        /*0004*/ 	.word	index@(_Z18monte_carlo_kernelP7double2iddddiPyj)
        /*0008*/ 	.word	0x00000020


	//----- nvinfo : EIATTR_FRAME_SIZE
	.align		4
.L_10:
        /*000c*/ 	.byte	0x04, 0x11
        /*000e*/ 	.short	(.L_12 - .L_11)
	.align		4
.L_11:
        /*0010*/ 	.word	index@($__internal_0_$__cuda_sm20_dsqrt_rn_f64_mediumpath_v1)
        /*0014*/ 	.word	0x00000030


	//----- nvinfo : EIATTR_FRAME_SIZE
	.align		4
.L_12:
        /*0018*/ 	.byte	0x04, 0x11
        /*001a*/ 	.short	(.L_14 - .L_13)
	.align		4
.L_13:
        /*001c*/ 	.word	index@(_Z18monte_carlo_kernelP7double2iddddiPyj)
        /*0020*/ 	.word	0x00000030


	//----- nvinfo : EIATTR_MIN_STACK_SIZE
	.align		4
.L_14:
        /*0024*/ 	.byte	0x04, 0x12
        /*0026*/ 	.short	(.L_16 - .L_15)
	.align		4
.L_15:
        /*0028*/ 	.word	index@(_Z18monte_carlo_kernelP7double2iddddiPyj)
        /*002c*/ 	.word	0x00000030
.L_16:


//--------------------- .nv.compat                --------------------------
	.section	.nv.compat,"",@"SHT_CUDA_COMPAT_INFO"
	.align	4
        /*0000*/ 	.byte	0x02, 0x09, 0x00, 0x00, 0x02, 0x02, 0x01, 0x00, 0x02, 0x05, 0x05, 0x00, 0x03, 0x07, 0x01, 0x01
        /*0010*/ 	.byte	0x02, 0x03, 0x00, 0x00, 0x02, 0x06, 0x01, 0x00, 0x04, 0x0b, 0x08, 0x00, 0x01, 0x00, 0x00, 0x00
        /*0020*/ 	.byte	0x00, 0x00, 0x00, 0x00


//--------------------- .nv.info._Z18monte_carlo_kernelP7double2iddddiPyj --------------------------
	.section	.nv.info._Z18monte_carlo_kernelP7double2iddddiPyj,"",@"SHT_CUDA_INFO"
	.sectionflags	@""
	.align	4


	//----- nvinfo : EIATTR_CUDA_API_VERSION
	.align		4
        /*0000*/ 	.byte	0x04, 0x37
        /*0002*/ 	.short	(.L_18 - .L_17)
.L_17:
        /*0004*/ 	.word	0x00000082


	//----- nvinfo : EIATTR_KPARAM_INFO
	.align		4
.L_18:
        /*0008*/ 	.byte	0x04, 0x17
        /*000a*/ 	.short	(.L_20 - .L_19)
.L_19:
        /*000c*/ 	.word	0x00000000
        /*0010*/ 	.short	0x0008
        /*0012*/ 	.short	0x0040
        /*0014*/ 	.byte	0x00, 0xf0, 0x11, 0x00


	//----- nvinfo : EIATTR_KPARAM_INFO
	.align		4
.L_20:
        /*0018*/ 	.byte	0x04, 0x17
        /*001a*/ 	.short	(.L_22 - .L_21)
.L_21:
        /*001c*/ 	.word	0x00000000
        /*0020*/ 	.short	0x0007
        /*0022*/ 	.short	0x0038
        /*0024*/ 	.byte	0x00, 0xf5, 0x21, 0x00


	//----- nvinfo : EIATTR_KPARAM_INFO
	.align		4
.L_22:
        /*0028*/ 	.byte	0x04, 0x17
        /*002a*/ 	.short	(.L_24 - .L_23)
.L_23:
        /*002c*/ 	.word	0x00000000
        /*0030*/ 	.short	0x0006
        /*0032*/ 	.short	0x0030
        /*0034*/ 	.byte	0x00, 0xf0, 0x11, 0x00


	//----- nvinfo : EIATTR_KPARAM_INFO
	.align		4
.L_24:
        /*0038*/ 	.byte	0x04, 0x17
        /*003a*/ 	.short	(.L_26 - .L_25)
.L_25:
        /*003c*/ 	.word	0x00000000
        /*0040*/ 	.short	0x0005
        /*0042*/ 	.short	0x0028
        /*0044*/ 	.byte	0x00, 0xf0, 0x21, 0x00


	//----- nvinfo : EIATTR_KPARAM_INFO
	.align		4
.L_26:
        /*0048*/ 	.byte	0x04, 0x17
        /*004a*/ 	.short	(.L_28 - .L_27)
.L_27:
        /*004c*/ 	.word	0x00000000
        /*0050*/ 	.short	0x0004
        /*0052*/ 	.short	0x0020
        /*0054*/ 	.byte	0x00, 0xf0, 0x21, 0x00


	//----- nvinfo : EIATTR_KPARAM_INFO
	.align		4
.L_28:
        /*0058*/ 	.byte	0x04, 0x17
        /*005a*/ 	.short	(.L_30 - .L_29)
.L_29:
        /*005c*/ 	.word	0x00000000
        /*0060*/ 	.short	0x0003
        /*0062*/ 	.short	0x0018
        /*0064*/ 	.byte	0x00, 0xf0, 0x21, 0x00


	//----- nvinfo : EIATTR_KPARAM_INFO
	.align		4
.L_30:
        /*0068*/ 	.byte	0x04, 0x17
        /*006a*/ 	.short	(.L_32 - .L_31)
.L_31:
        /*006c*/ 	.word	0x00000000
        /*0070*/ 	.short	0x0002
        /*0072*/ 	.short	0x0010
        /*0074*/ 	.byte	0x00, 0xf0, 0x21, 0x00


	//----- nvinfo : EIATTR_KPARAM_INFO
	.align		4
.L_32:
        /*0078*/ 	.byte	0x04, 0x17
        /*007a*/ 	.short	(.L_34 - .L_33)
.L_33:
        /*007c*/ 	.word	0x00000000
        /*0080*/ 	.short	0x0001
        /*0082*/ 	.short	0x0008
        /*0084*/ 	.byte	0x00, 0xf0, 0x11, 0x00


	//----- nvinfo : EIATTR_KPARAM_INFO
	.align		4
.L_34:
        /*0088*/ 	.byte	0x04, 0x17
        /*008a*/ 	.short	(.L_36 - .L_35)
.L_35:
        /*008c*/ 	.word	0x00000000
        /*0090*/ 	.short	0x0000
        /*0092*/ 	.short	0x0000
        /*0094*/ 	.byte	0x00, 0xf5, 0x21, 0x00


	//----- nvinfo : EIATTR_SPARSE_MMA_MASK
	.align		4
.L_36:
        /*0098*/ 	.byte	0x03, 0x50
        /*009a*/ 	.short	0x0000


	//----- nvinfo : EIATTR_MAXREG_COUNT
	.align		4
        /*009c*/ 	.byte	0x03, 0x1b
        /*009e*/ 	.short	0x00ff


	//----- nvinfo : EIATTR_MERCURY_ISA_VERSION
	.align		4
        /*00a0*/ 	.byte	0x03, 0x5f
        /*00a2*/ 	.short	0x0101


	//----- nvinfo : EIATTR_INT_WARP_WIDE_INSTR_OFFSETS
	.align		4
        /*00a4*/ 	.byte	0x04, 0x31
        /*00a6*/ 	.short	(.L_38 - .L_37)


	//   ....[0]....
.L_37:
        /*00a8*/ 	.word	0x00003380


	//----- nvinfo : EIATTR_VRC_CTA_INIT_COUNT
	.align		4
.L_38:
        /*00ac*/ 	.byte	0x02, 0x4a
	.zero		1
	.zero		1


	//----- nvinfo : EIATTR_EXIT_INSTR_OFFSETS
	.align		4
        /*00b0*/ 	.byte	0x04, 0x1c
        /*00b2*/ 	.short	(.L_40 - .L_39)


	//   ....[0]....
.L_39:
        /*00b4*/ 	.word	0x00000080


	//   ....[1]....
        /*00b8*/ 	.word	0x00003350


	//   ....[2]....
        /*00bc*/ 	.word	0x00003430


	//----- nvinfo : EIATTR_CRS_STACK_SIZE
	.align		4
.L_40:
        /*00c0*/ 	.byte	0x04, 0x1e
        /*00c2*/ 	.short	(.L_42 - .L_41)
.L_41:
        /*00c4*/ 	.word	0x00000000


	//----- nvinfo : EIATTR_CBANK_PARAM_SIZE
	.align		4
.L_42:
        /*00c8*/ 	.byte	0x03, 0x19
        /*00ca*/ 	.short	0x0044


	//----- nvinfo : EIATTR_PARAM_CBANK
	.align		4
        /*00cc*/ 	.byte	0x04, 0x0a
        /*00ce*/ 	.short	(.L_44 - .L_43)
	.align		4
.L_43:
        /*00d0*/ 	.word	index@(.nv.constant0._Z18monte_carlo_kernelP7double2iddddiPyj)
        /*00d4*/ 	.short	0x0380
        /*00d6*/ 	.short	0x0044


	//----- nvinfo : EIATTR_SW_WAR
	.align		4
.L_44:
        /*00d8*/ 	.byte	0x04, 0x36
        /*00da*/ 	.short	(.L_46 - .L_45)
.L_45:
        /*00dc*/ 	.word	0x00000008
.L_46:


//--------------------- .nv.callgraph             --------------------------
	.section	.nv.callgraph,"",@"SHT_CUDA_CALLGRAPH"
	.align	4
	.sectionentsize	8
	.align		4
        /*0000*/ 	.word	0x00000000
	.align		4
        /*0004*/ 	.word	0xffffffff
	.align		4
        /*0008*/ 	.word	0x00000000
	.align		4
        /*000c*/ 	.word	0xfffffffe
	.align		4
        /*0010*/ 	.word	0x00000000
	.align		4
        /*0014*/ 	.word	0xfffffffd
	.align		4
        /*0018*/ 	.word	0x00000000
	.align		4
        /*001c*/ 	.word	0xfffffffc


//--------------------- .nv.constant4             --------------------------
	.section	.nv.constant4,"a",@progbits
	.align	8
	.align		8
.nv.constant4:
        /*0000*/ 	.dword	precalc_xorwow_matrix
	.align		8
        /*0008*/ 	.dword	precalc_xorwow_offset_matrix
	.align		8
        /*0010*/ 	.dword	mrg32k3aM1
	.align		8
        /*0018*/ 	.dword	mrg32k3aM2
	.align		8
        /*0020*/ 	.dword	mrg32k3aM1SubSeq
	.align		8
        /*0028*/ 	.dword	mrg32k3aM2SubSeq
	.align		8
        /*0030*/ 	.dword	mrg32k3aM1Seq
	.align		8
        /*0038*/ 	.dword	mrg32k3aM2Seq


//--------------------- .nv.constant3             --------------------------
	.section	.nv.constant3,"a",@progbits
	.align	8
.nv.constant3:
	.type		__cr_lgamma_table,@object
	.size		__cr_lgamma_table,(.L_8 - __cr_lgamma_table)
__cr_lgamma_table:
        /*0000*/ 	.byte	0x00, 0x00, 0x00, 0x00, 0x00, 0x00, 0x00, 0x00, 0x00, 0x00, 0x00, 0x00, 0x00, 0x00, 0x00, 0x00
        /*0010*/ 	.byte	0xef, 0x39, 0xfa, 0xfe, 0x42, 0x2e, 0xe6, 0x3f, 0x02, 0x20, 0x2a, 0xfa, 0x0b, 0xab, 0xfc, 0x3f
        /*0020*/ 	.byte	0xf9, 0x2c, 0x92, 0x7c, 0xa7, 0x6c, 0x09, 0x40, 0xc9, 0x79, 0x44, 0x3c, 0x64, 0x26, 0x13, 0x40
        /*0030*/ 	.byte	0xca, 0x01, 0xcf, 0x3a, 0x27, 0x51, 0x1a, 0x40, 0x30, 0xcc, 0x2d, 0xf3, 0xe1, 0x0c, 0x21, 0x40
        /*0040*/ 	.byte	0x0d, 0xb7, 0xfc, 0x82, 0x8e, 0x35, 0x25, 0x40
.L_8:


//--------------------- .text._Z18monte_carlo_kernelP7double2iddddiPyj --------------------------
	.section	.text._Z18monte_carlo_kernelP7double2iddddiPyj,"ax",@progbits
	.align	128
        .global         _Z18monte_carlo_kernelP7double2iddddiPyj
        .type           _Z18monte_carlo_kernelP7double2iddddiPyj,@function
        .size           _Z18monte_carlo_kernelP7double2iddddiPyj,(.L_x_22 - _Z18monte_carlo_kernelP7double2iddddiPyj)
        .other          _Z18monte_carlo_kernelP7double2iddddiPyj,@"STO_CUDA_ENTRY STV_DEFAULT"
_Z18monte_carlo_kernelP7double2iddddiPyj:
.text._Z18monte_carlo_kernelP7double2iddddiPyj:
[----:B------:R-:W0:Y:S01]  /*0000*/  LDC R1, c[0x0][0x37c] ;  /* 0x0000df00ff017b82 */ /* 0x000e220000000800 */
[----:B------:R-:W1:Y:S07]  /*0010*/  S2R R3, SR_TID.X ;  /* 0x0000000000037919 */ /* 0x000e6e0000002100 */
[----:B------:R-:W1:Y:S01]  /*0020*/  S2UR UR4, SR_CTAID.X ;  /* 0x00000000000479c3 */ /* 0x000e620000002500 */
[----:B------:R-:W2:Y:S01]  /*0030*/  LDCU UR5, c[0x0][0x3b0] ;  /* 0x00007600ff0577ac */ /* 0x000ea20008000800 */
[----:B0-----:R-:W-:-:S06]  /*0040*/  VIADD R1, R1, 0xffffffd0 ;  /* 0xffffffd001017836 */ /* 0x001fcc0000000000 */
[----:B------:R-:W1:Y:S02]  /*0050*/  LDC R10, c[0x0][0x360] ;  /* 0x0000d800ff0a7b82 */ /* 0x000e640000000800 */
[----:B-1----:R-:W-:-:S05]  /*0060*/  IMAD R10, R10, UR4, R3 ;  /* 0x000000040a0a7c24 */ /* 0x002fca000f8e0203 */
[----:B--2---:R-:W-:-:S13]  /*0070*/  ISETP.GE.AND P0, PT, R10, UR5, PT ;  /* 0x000000050a007c0c */ /* 0x004fda000bf06270 */
[----:B------:R-:W-:Y:S05]  /*0080*/  @P0 EXIT ;  /* 0x000000000000094d */ /* 0x000fea0003800000 */
[----:B------:R-:W0:Y:S01]  /*0090*/  LDC R0, c[0x0][0x3c0] ;  /* 0x0000f000ff007b82 */ /* 0x000e220000000800 */
[----:B------:R-:W-:Y:S01]  /*00a0*/  IMAD.MOV.U32 R5, RZ, RZ, -0x75bd8fc ;  /* 0xf8a42704ff057424 */ /* 0x000fe200078e00ff */
[----:B------:R-:W-:Y:S01]  /*00b0*/  ISETP.NE.AND P0, PT, R10, RZ, PT ;  /* 0x000000ff0a00720c */ /* 0x000fe20003f05270 */
[----:B------:R-:W-:Y:S01]  /*00c0*/  IMAD.MOV.U32 R6, RZ, RZ, -0x23270784 ;  /* 0xdcd8f87cff067424 */ /* 0x000fe200078e00ff */
[----:B------:R-:W1:Y:S01]  /*00d0*/  LDCU.64 UR8, c[0x0][0x358] ;  /* 0x00006b00ff0877ac */ /* 0x000e620008000a00 */
[----:B------:R-:W-:Y:S01]  /*00e0*/  BSSY.RECONVERGENT B0, `(.L_x_0) ;  /* 0x000025c000007945 */ /* 0x000fe20003800200 */
[----:B0-----:R-:W-:-:S05]  /*00f0*/  LOP3.LUT R0, R0, 0xaad26b49, RZ, 0x3c, !PT ;  /* 0xaad26b4900007812 */ /* 0x001fca00078e3cff */
[----:B------:R-:W-:-:S04]  /*0100*/  IMAD R0, R0, 0x4182bed5, RZ ;  /* 0x4182bed500007824 */ /* 0x000fc800078e02ff */
[C---:B------:R-:W-:Y:S01]  /*0110*/  VIADD R7, R0.reuse, 0x583f19 ;  /* 0x00583f1900077836 */ /* 0x040fe20000000000 */
[C---:B------:R-:W-:Y:S01]  /*0120*/  LOP3.LUT R4, R0.reuse, 0x159a55e5, RZ, 0x3c, !PT ;  /* 0x159a55e500047812 */ /* 0x040fe200078e3cff */
[C---:B------:R-:W-:Y:S02]  /*0130*/  VIADD R2, R0.reuse, 0xd9f6dc18 ;  /* 0xd9f6dc1800027836 */ /* 0x040fe40000000000 */
[----:B------:R-:W-:Y:S01]  /*0140*/  VIADD R3, R0, 0x75bcd15 ;  /* 0x075bcd1500037836 */ /* 0x000fe20000000000 */
[----:B------:R0:W-:Y:S04]  /*0150*/  STL.64 [R1+0x10], R6 ;  /* 0x0000100601007387 */ /* 0x0001e80000100a00 */
[----:B------:R0:W-:Y:S04]  /*0160*/  STL.64 [R1], R2 ;  /* 0x0000000201007387 */ /* 0x0001e80000100a00 */
[----:B------:R0:W-:Y:S01]  /*0170*/  STL.64 [R1+0x8], R4 ;  /* 0x0000080401007387 */ /* 0x0001e20000100a00 */
[----:B-1----:R-:W-:Y:S05]  /*0180*/  @!P0 BRA `(.L_x_1) ;  /* 0x0000002400448947 */ /* 0x002fea0003800000 */
[----:B------:R-:W-:Y:S01]  /*0190*/  SHF.R.S32.HI R11, RZ, 0x1f, R10 ;  /* 0x0000001fff0b7819 */ /* 0x000fe2000001140a */
[----:B0-----:R-:W-:-:S07]  /*01a0*/  IMAD.MOV.U32 R2, RZ, RZ, RZ ;  /* 0x000000ffff027224 */ /* 0x001fce00078e00ff */
.L_x_10:
[----:B------:R-:W-:Y:S01]  /*01b0*/  LOP3.LUT R0, R10, 0x3, RZ, 0xc0, !PT ;  /* 0x000000030a007812 */ /* 0x000fe200078ec0ff */
[----:B------:R-:W-:Y:S03]  /*01c0*/  BSSY.RECONVERGENT B1, `(.L_x_2) ;  /* 0x0000247000017945 */ /* 0x000fe60003800200 */
[----:B------:R-:W-:-:S04]  /*01d0*/  ISETP.NE.U32.AND P0, PT, R0, RZ, PT ;  /* 0x000000ff0000720c */ /* 0x000fc80003f05070 */
[----:B------:R-:W-:-:S13]  /*01e0*/  ISETP.NE.AND.EX P0, PT, RZ, RZ, PT, P0 ;  /* 0x000000ffff00720c */ /* 0x000fda0003f05300 */
[----:B0-----:R-:W-:Y:S05]  /*01f0*/  @!P0 BRA `(.L_x_3) ;  /* 0x00000024000c8947 */ /* 0x001fea0003800000 */
[----:B------:R-:W0:Y:S01]  /*0200*/  LDC.64 R8, c[0x4][RZ] ;  /* 0x01000000ff087b82 */ /* 0x000e220000000a00 */
[----:B------:R-:W-:Y:S01]  /*0210*/  IMAD.MOV.U32 R0, RZ, RZ, RZ ;  /* 0x000000ffff007224 */ /* 0x000fe200078e00ff */
[----:B------:R-:W-:Y:S02]  /*0220*/  CS2R R6, SRZ ;  /* 0x0000000000067805 */ /* 0x000fe4000001ff00 */
[----:B------:R-:W-:Y:S01]  /*0230*/  CS2R R4, SRZ ;  /* 0x0000000000047805 */ /* 0x000fe2000001ff00 */
[----:B------:R-:W-:Y:S02]  /*0240*/  IMAD.MOV.U32 R3, RZ, RZ, RZ ;  /* 0x000000ffff037224 */ /* 0x000fe400078e00ff */
[----:B0-----:R-:W-:-:S07]  /*0250*/  IMAD.WIDE.U32 R8, R2, 0xc80, R8 ;  /* 0x00000c8002087825 */ /* 0x001fce00078e0008 */
.L_x_5:
[----:B------:R-:W-:-:S06]  /*0260*/  IMAD R14, R0, 0x4, R1 ;  /* 0x00000004000e7824 */ /* 0x000fcc00078e0201 */
[----:B------:R-:W5:Y:S01]  /*0270*/  LDL R14, [R14+0x4] ;  /* 0x000004000e0e7983 */ /* 0x000f620000100800 */
[----:B------:R-:W-:Y:S01]  /*0280*/  IMAD.SHL.U32 R15, R0, 0x20, RZ ;  /* 0x00000020000f7824 */ /* 0x000fe200078e00ff */
[----:B------:R-:W-:-:S06]  /*0290*/  UMOV UR4, URZ ;  /* 0x000000ff00047c82 */ /* 0x000fcc0008000000 */
.L_x_4:
[----:B-----5:R-:W-:Y:S01]  /*02a0*/  SHF.R.U32.HI R22, RZ, UR4, R14 ;  /* 0x00000004ff167c19 */ /* 0x020fe2000801160e */
[----:B------:R-:W-:-:S03]  /*02b0*/  VIADD R12, R15, UR4 ;  /* 0x000000040f0c7c36 */ /* 0x000fc60008000000 */
[----:B------:R-:W-:-:S04]  /*02c0*/  LOP3.LUT R13, R22, 0x1, RZ, 0xc0, !PT ;  /* 0x00000001160d7812 */ /* 0x000fc800078ec0ff */
[----:B------:R-:W-:Y:S01]  /*02d0*/  ISETP.NE.U32.AND P0, PT, R13, 0x1, PT ;  /* 0x000000010d00780c */ /* 0x000fe20003f05070 */
[----:B------:R-:W-:-:S03]  /*02e0*/  IMAD R13, R12, 0x5, RZ ;  /* 0x000000050c0d7824 */ /* 0x000fc600078e02ff */
[----:B------:R-:W-:Y:S01]  /*02f0*/  R2P PR, R22, 0x7e ;  /* 0x0000007e16007804 */ /* 0x000fe20000000000 */
[----:B------:R-:W-:-:S08]  /*0300*/  IMAD.WIDE.U32 R12, R13, 0x4, R8 ;  /* 0x000000040d0c7825 */ /* 0x000fd000078e0008 */
[----:B------:R-:W2:Y:S04]  /*0310*/  @!P0 LDG.E R16, desc[UR8][R12.64+0x10] ;  /* 0x000010080c108981 */ /* 0x000ea8000c1e1900 */
[----:B------:R-:W3:Y:S04]  /*0320*/  @P1 LDG.E R18, desc[UR8][R12.64+0x24] ;  /* 0x000024080c121981 */ /* 0x000ee8000c1e1900 */
[----:B------:R-:W4:Y:S04]  /*0330*/  @P2 LDG.E R20, desc[UR8][R12.64+0x38] ;  /* 0x000038080c142981 */ /* 0x000f28000c1e1900 */
[----:B------:R-:W4:Y:S04]  /*0340*/  @P3 LDG.E R24, desc[UR8][R12.64+0x4c] ;  /* 0x00004c080c183981 */ /* 0x000f28000c1e1900 */
[----:B------:R-:W4:Y:S04]  /*0350*/  @P4 LDG.E R26, desc[UR8][R12.64+0x60] ;  /* 0x000060080c1a4981 */ /* 0x000f28000c1e1900 */
[----:B------:R-:W4:Y:S04]  /*0360*/  @!P0 LDG.E R17, desc[UR8][R12.64+0x4] ;  /* 0x000004080c118981 */ /* 0x000f28000c1e1900 */
[----:B------:R-:W4:Y:S04]  /*0370*/  @!P0 LDG.E R19, desc[UR8][R12.64+0xc] ;  /* 0x00000c080c138981 */ /* 0x000f28000c1e1900 */
[----:B------:R-:W4:Y:S04]  /*0380*/  @P1 LDG.E R21, desc[UR8][R12.64+0x18] ;  /* 0x000018080c151981 */ /* 0x000f28000c1e1900 */
[----:B------:R-:W4:Y:S04]  /*0390*/  @P3 LDG.E R23, desc[UR8][R12.64+0x40] ;  /* 0x000040080c173981 */ /* 0x000f28000c1e1900 */
[----:B------:R-:W4:Y:S04]  /*03a0*/  @P5 LDG.E R25, desc[UR8][R12.64+0x70] ;  /* 0x000070080c195981 */ /* 0x000f28000c1e1900 */
[----:B------:R-:W4:Y:S01]  /*03b0*/  @P6 LDG.E R28, desc[UR8][R12.64+0x88] ;  /* 0x000088080c1c6981 */ /* 0x000f22000c1e1900 */
[----:B--2---:R-:W-:-:S03]  /*03c0*/  @!P0 LOP3.LUT R7, R7, R16, RZ, 0x3c, !PT ;  /* 0x0000001007078212 */ /* 0x004fc600078e3cff */
[----:B------:R-:W2:Y:S01]  /*03d0*/  @!P0 LDG.E R16, desc[UR8][R12.64] ;  /* 0x000000080c108981 */ /* 0x000ea2000c1e1900 */
[----:B---3--:R-:W-:-:S03]  /*03e0*/  @P1 LOP3.LUT R7, R7, R18, RZ, 0x3c, !PT ;  /* 0x0000001207071212 */ /* 0x008fc600078e3cff */
[----:B------:R-:W3:Y:S01]  /*03f0*/  @!P0 LDG.E R18, desc[UR8][R12.64+0x8] ;  /* 0x000008080c128981 */ /* 0x000ee2000c1e1900 */
[----:B----4-:R-:W-:-:S03]  /*0400*/  @P2 LOP3.LUT R7, R7, R20, RZ, 0x3c, !PT ;  /* 0x0000001407072212 */ /* 0x010fc600078e3cff */
[----:B------:R-:W4:Y:S01]  /*0410*/  @P1 LDG.E R20, desc[UR8][R12.64+0x14] ;  /* 0x000014080c141981 */ /* 0x000f22000c1e1900 */
[----:B------:R-:W-:-:S03]  /*0420*/  @P3 LOP3.LUT R7, R7, R24, RZ, 0x3c, !PT ;  /* 0x0000001807073212 */ /* 0x000fc600078e3cff */
[----:B------:R-:W4:Y:S01]  /*0430*/  @P5 LDG.E R24, desc[UR8][R12.64+0x74] ;  /* 0x000074080c185981 */ /* 0x000f22000c1e1900 */
[----:B------:R-:W-:-:S03]  /*0440*/  @P4 LOP3.LUT R7, R7, R26, RZ, 0x3c, !PT ;  /* 0x0000001a07074212 */ /* 0x000fc600078e3cff */
[----:B------:R-:W4:Y:S01]  /*0450*/  @P3 LDG.E R26, desc[UR8][R12.64+0x44] ;  /* 0x000044080c1a3981 */ /* 0x000f22000c1e1900 */
[----:B------:R-:W-:-:S03]  /*0460*/  @!P0 LOP3.LUT R4, R4, R17, RZ, 0x3c, !PT ;  /* 0x0000001104048212 */ /* 0x000fc600078e3cff */
[----:B------:R-:W4:Y:S01]  /*0470*/  @P1 LDG.E R17, desc[UR8][R12.64+0x20] ;  /* 0x000020080c111981 */ /* 0x000f22000c1e1900 */
[----:B------:R-:W-:-:S03]  /*0480*/  @!P0 LOP3.LUT R6, R6, R19, RZ, 0x3c, !PT ;  /* 0x0000001306068212 */ /* 0x000fc600078e3cff */
[----:B------:R-:W4:Y:S01]  /*0490*/  @P2 LDG.E R19, desc[UR8][R12.64+0x2c] ;  /* 0x00002c080c132981 */ /* 0x000f22000c1e1900 */
[----:B------:R-:W-:-:S03]  /*04a0*/  @P1 LOP3.LUT R4, R4, R21, RZ, 0x3c, !PT ;  /* 0x0000001504041212 */ /* 0x000fc600078e3cff */
[----:B------:R-:W4:Y:S01]  /*04b0*/  @P2 LDG.E R21, desc[UR8][R12.64+0x34] ;  /* 0x000034080c152981 */ /* 0x000f22000c1e1900 */
[----:B--2---:R-:W-:-:S03]  /*04c0*/  @!P0 LOP3.LUT R3, R3, R16, RZ, 0x3c, !PT ;  /* 0x0000001003038212 */ /* 0x004fc600078e3cff */
[----:B------:R-:W2:Y:S01]  /*04d0*/  @P1 LDG.E R16, desc[UR8][R12.64+0x1c] ;  /* 0x00001c080c101981 */ /* 0x000ea2000c1e1900 */
[----:B---3--:R-:W-:-:S03]  /*04e0*/  @!P0 LOP3.LUT R5, R5, R18, RZ, 0x3c, !PT ;  /* 0x0000001205058212 */ /* 0x008fc600078e3cff */
[----:B------:R-:W3:Y:S01]  /*04f0*/  @P2 LDG.E R18, desc[UR8][R12.64+0x28] ;  /* 0x000028080c122981 */ /* 0x000ee2000c1e1900 */
[----:B----4-:R-:W-:-:S03]  /*0500*/  @P1 LOP3.LUT R3, R3, R20, RZ, 0x3c, !PT ;  /* 0x0000001403031212 */ /* 0x010fc600078e3cff */
[----:B------:R-:W4:Y:S01]  /*0510*/  @P2 LDG.E R20, desc[UR8][R12.64+0x30] ;  /* 0x000030080c142981 */ /* 0x000f22000c1e1900 */
[----:B------:R-:W-:-:S03]  /*0520*/  @P5 LOP3.LUT R7, R7, R24, RZ, 0x3c, !PT ;  /* 0x0000001807075212 */ /* 0x000fc600078e3cff */
[----:B------:R-:W4:Y:S01]  /*0530*/  @P3 LDG.E R24, desc[UR8][R12.64+0x3c] ;  /* 0x00003c080c183981 */ /* 0x000f22000c1e1900 */
[----:B------:R-:W-:-:S03]  /*0540*/  @P1 LOP3.LUT R6, R6, R17, RZ, 0x3c, !PT ;  /* 0x0000001106061212 */ /* 0x000fc600078e3cff */
[----:B------:R-:W4:Y:S01]  /*0550*/  @P3 LDG.E R17, desc[UR8][R12.64+0x48] ;  /* 0x000048080c113981 */ /* 0x000f22000c1e1900 */
[----:B------:R-:W-:-:S03]  /*0560*/  @P2 LOP3.LUT R4, R4, R19, RZ, 0x3c, !PT ;  /* 0x0000001304042212 */ /* 0x000fc600078e3cff */
[----:B------:R-:W4:Y:S01]  /*0570*/  @P4 LDG.E R19, desc[UR8][R12.64+0x54] ;  /* 0x000054080c134981 */ /* 0x000f22000c1e1900 */
[----:B------:R-:W-:Y:S02]  /*0580*/  @P2 LOP3.LUT R6, R6, R21, RZ, 0x3c, !PT ;  /* 0x0000001506062212 */ /* 0x000fe400078e3cff */
[----:B------:R-:W-:Y:S01]  /*0590*/  @P3 LOP3.LUT R4, R4, R23, RZ, 0x3c, !PT ;  /* 0x0000001704043212 */ /* 0x000fe200078e3cff */
[----:B------:R-:W4:Y:S04]  /*05a0*/  @P4 LDG.E R21, desc[UR8][R12.64+0x5c] ;  /* 0x00005c080c154981 */ /* 0x000f28000c1e1900 */
[----:B------:R-:W4:Y:S01]  /*05b0*/  @P5 LDG.E R23, desc[UR8][R12.64+0x68] ;  /* 0x000068080c175981 */ /* 0x000f22000c1e1900 */
[----:B--2---:R-:W-:-:S03]  /*05c0*/  @P1 LOP3.LUT R5, R5, R16, RZ, 0x3c, !PT ;  /* 0x0000001005051212 */ /* 0x004fc600078e3cff */
[----:B------:R-:W2:Y:S01]  /*05d0*/  @P4 LDG.E R16, desc[UR8][R12.64+0x50] ;  /* 0x000050080c104981 */ /* 0x000ea2000c1e1900 */
[----:B---3--:R-:W-:-:S03]  /*05e0*/  @P2 LOP3.LUT R3, R3, R18, RZ, 0x3c, !PT ;  /* 0x0000001203032212 */ /* 0x008fc600078e3cff */
[----:B------:R-:W3:Y:S01]  /*05f0*/  @P4 LDG.E R18, desc[UR8][R12.64+0x58] ;  /* 0x000058080c124981 */ /* 0x000ee2000c1e1900 */
[----:B----4-:R-:W-:-:S03]  /*0600*/  @P2 LOP3.LUT R5, R5, R20, RZ, 0x3c, !PT ;  /* 0x0000001405052212 */ /* 0x010fc600078e3cff */
[----:B------:R-:W4:Y:S01]  /*0610*/  @P5 LDG.E R20, desc[UR8][R12.64+0x64] ;  /* 0x000064080c145981 */ /* 0x000f22000c1e1900 */
[----:B------:R-:W-:-:S03]  /*0620*/  @P3 LOP3.LUT R3, R3, R24, RZ, 0x3c, !PT ;  /* 0x0000001803033212 */ /* 0x000fc600078e3cff */
[----:B------:R-:W4:Y:S01]  /*0630*/  @P5 LDG.E R24, desc[UR8][R12.64+0x6c] ;  /* 0x00006c080c185981 */ /* 0x000f22000c1e1900 */
[----:B------:R-:W-:Y:S02]  /*0640*/  LOP3.LUT P0, RZ, R22, 0x80, RZ, 0xc0, !PT ;  /* 0x0000008016ff7812 */ /* 0x000fe4000780c0ff */
[----:B------:R-:W-:Y:S02]  /*0650*/  @P3 LOP3.LUT R5, R5, R26, RZ, 0x3c, !PT ;  /* 0x0000001a05053212 */ /* 0x000fe400078e3cff */
[----:B------:R-:W-:Y:S02]  /*0660*/  @P3 LOP3.LUT R6, R6, R17, RZ, 0x3c, !PT ;  /* 0x0000001106063212 */ /* 0x000fe400078e3cff */
[----:B------:R-:W4:Y:S01]  /*0670*/  @P6 LDG.E R17, desc[UR8][R12.64+0x7c] ;  /* 0x00007c080c116981 */ /* 0x000f22000c1e1900 */
[----:B------:R-:W-:-:S03]  /*0680*/  @P4 LOP3.LUT R4, R4, R19, RZ, 0x3c, !PT ;  /* 0x0000001304044212 */ /* 0x000fc600078e3cff */
[----:B------:R-:W4:Y:S01]  /*0690*/  @P6 LDG.E R19, desc[UR8][R12.64+0x84] ;  /* 0x000084080c136981 */ /* 0x000f22000c1e1900 */
[----:B------:R-:W-:-:S03]  /*06a0*/  @P4 LOP3.LUT R6, R6, R21, RZ, 0x3c, !PT ;  /* 0x0000001506064212 */ /* 0x000fc600078e3cff */
[----:B------:R-:W4:Y:S01]  /*06b0*/  @P0 LDG.E R26, desc[UR8][R12.64+0x9c] ;  /* 0x00009c080c1a0981 */ /* 0x000f22000c1e1900 */
[----:B------:R-:W-:-:S03]  /*06c0*/  @P5 LOP3.LUT R4, R4, R23, RZ, 0x3c, !PT ;  /* 0x0000001704045212 */ /* 0x000fc600078e3cff */
        /* <DEDUP_REMOVED lines=10> */
[----:B------:R-:W-:Y:S02]  /*0770*/  @P5 LOP3.LUT R6, R6, R25, RZ, 0x3c, !PT ;  /* 0x0000001906065212 */ /* 0x000fe400078e3cff */
[----:B------:R-:W-:Y:S02]  /*0780*/  @P6 LOP3.LUT R7, R7, R28, RZ, 0x3c, !PT ;  /* 0x0000001c07076212 */ /* 0x000fe400078e3cff */
[----:B------:R-:W-:Y:S02]  /*0790*/  @P6 LOP3.LUT R4, R4, R17, RZ, 0x3c, !PT ;  /* 0x0000001104046212 */ /* 0x000fe400078e3cff */
[----:B------:R-:W-:Y:S02]  /*07a0*/  @P6 LOP3.LUT R6, R6, R19, RZ, 0x3c, !PT ;  /* 0x0000001306066212 */ /* 0x000fe400078e3cff */
[----:B------:R-:W-:Y:S02]  /*07b0*/  @P0 LOP3.LUT R7, R7, R26, RZ, 0x3c, !PT ;  /* 0x0000001a07070212 */ /* 0x000fe400078e3cff */
[----:B------:R-:W-:-:S02]  /*07c0*/  @P0 LOP3.LUT R4, R4, R21, RZ, 0x3c, !PT ;  /* 0x0000001504040212 */ /* 0x000fc400078e3cff */
[----:B------:R-:W-:Y:S02]  /*07d0*/  @P0 LOP3.LUT R6, R6, R23, RZ, 0x3c, !PT ;  /* 0x0000001706060212 */ /* 0x000fe400078e3cff */
[----:B--2---:R-:W-:Y:S02]  /*07e0*/  @P6 LOP3.LUT R3, R3, R16, RZ, 0x3c, !PT ;  /* 0x0000001003036212 */ /* 0x004fe400078e3cff */
[----:B---3--:R-:W-:Y:S02]  /*07f0*/  @P6 LOP3.LUT R5, R5, R18, RZ, 0x3c, !PT ;  /* 0x0000001205056212 */ /* 0x008fe400078e3cff */
[----:B----4-:R-:W-:Y:S02]  /*0800*/  @P0 LOP3.LUT R3, R3, R20, RZ, 0x3c, !PT ;  /* 0x0000001403030212 */ /* 0x010fe400078e3cff */
[----:B------:R-:W-:Y:S02]  /*0810*/  @P0 LOP3.LUT R5, R5, R24, RZ, 0x3c, !PT ;  /* 0x0000001805050212 */ /* 0x000fe400078e3cff */
[----:B------:R-:W-:-:S13]  /*0820*/  R2P PR, R22.B1, 0x7f ;  /* 0x0000007f16007804 */ /* 0x000fda0000001000 */
[----:B------:R-:W2:Y:S04]  /*0830*/  @P0 LDG.E R18, desc[UR8][R12.64+0xa0] ;  /* 0x0000a0080c120981 */ /* 0x000ea8000c1e1900 */
[----:B------:R-:W3:Y:S04]  /*0840*/  @P0 LDG.E R19, desc[UR8][R12.64+0xa4] ;  /* 0x0000a4080c130981 */ /* 0x000ee8000c1e1900 */
[----:B------:R-:W4:Y:S04]  /*0850*/  @P0 LDG.E R20, desc[UR8][R12.64+0xa8] ;  /* 0x0000a8080c140981 */ /* 0x000f28000c1e1900 */
[----:B------:R-:W4:Y:S04]  /*0860*/  @P0 LDG.E R21, desc[UR8][R12.64+0xac] ;  /* 0x0000ac080c150981 */ /* 0x000f28000c1e1900 */
[----:B------:R-:W4:Y:S04]  /*0870*/  @P0 LDG.E R24, desc[UR8][R12.64+0xb0] ;  /* 0x0000b0080c180981 */ /* 0x000f28000c1e1900 */
[----:B------:R-:W4:Y:S04]  /*0880*/  @P1 LDG.E R16, desc[UR8][R12.64+0xbc] ;  /* 0x0000bc080c101981 */ /* 0x000f28000c1e1900 */
[----:B------:R-:W4:Y:S04]  /*0890*/  @P1 LDG.E R26, desc[UR8][R12.64+0xb4] ;  /* 0x0000b4080c1a1981 */ /* 0x000f28000c1e1900 */
        /* <DEDUP_REMOVED lines=11> */
[----:B------:R-:W-:Y:S01]  /*0950*/  LOP3.LUT P0, RZ, R22, 0x8000, RZ, 0xc0, !PT ;  /* 0x0000800016ff7812 */ /* 0x000fe2000780c0ff */
[----:B------:R-:W4:Y:S01]  /*0960*/  @P2 LDG.E R24, desc[UR8][R12.64+0xd8] ;  /* 0x0000d8080c182981 */ /* 0x000f22000c1e1900 */
[----:B------:R-:W-:-:S03]  /*0970*/  @P1 LOP3.LUT R5, R5, R16, RZ, 0x3c, !PT ;  /* 0x0000001005051212 */ /* 0x000fc600078e3cff */
[----:B------:R-:W4:Y:S01]  /*0980*/  @P2 LDG.E R22, desc[UR8][R12.64+0xd0] ;  /* 0x0000d0080c162981 */ /* 0x000f22000c1e1900 */
[----:B------:R-:W-:-:S03]  /*0990*/  @P1 LOP3.LUT R3, R3, R26, RZ, 0x3c, !PT ;  /* 0x0000001a03031212 */ /* 0x000fc600078e3cff */
[----:B------:R-:W4:Y:S01]  /*09a0*/  @P3 LDG.E R16, desc[UR8][R12.64+0xe4] ;  /* 0x0000e4080c103981 */ /* 0x000f22000c1e1900 */
[----:B------:R-:W-:-:S03]  /*09b0*/  @P1 LOP3.LUT R4, R4, R23, RZ, 0x3c, !PT ;  /* 0x0000001704041212 */ /* 0x000fc600078e3cff */
[----:B------:R-:W4:Y:S01]  /*09c0*/  @P3 LDG.E R26, desc[UR8][R12.64+0xdc] ;  /* 0x0000dc080c1a3981 */ /* 0x000f22000c1e1900 */
[----:B------:R-:W-:-:S03]  /*09d0*/  @P1 LOP3.LUT R6, R6, R17, RZ, 0x3c, !PT ;  /* 0x0000001106061212 */ /* 0x000fc600078e3cff */
        /* <DEDUP_REMOVED lines=43> */
[----:B------:R-:W-:-:S04]  /*0c90*/  UIADD3 UR4, UPT, UPT, UR4, 0x10, URZ ;  /* 0x0000001004047890 */ /* 0x000fc8000fffe0ff */
[----:B------:R-:W-:Y:S01]  /*0ca0*/  UISETP.NE.AND UP0, UPT, UR4, 0x20, UPT ;  /* 0x000000200400788c */ /* 0x000fe2000bf05270 */
[----:B--2---:R-:W-:Y:S02]  /*0cb0*/  @P5 LOP3.LUT R7, R7, R18, RZ, 0x3c, !PT ;  /* 0x0000001207075212 */ /* 0x004fe400078e3cff */
[----:B---3--:R-:W-:Y:S02]  /*0cc0*/  @P6 LOP3.LUT R4, R4, R19, RZ, 0x3c, !PT ;  /* 0x0000001304046212 */ /* 0x008fe400078e3cff */
[----:B----4-:R-:W-:Y:S02]  /*0cd0*/  @P6 LOP3.LUT R3, R3, R20, RZ, 0x3c, !PT ;  /* 0x0000001403036212 */ /* 0x010fe400078e3cff */
[----:B------:R-:W-:Y:S02]  /*0ce0*/  @P6 LOP3.LUT R6, R6, R21, RZ, 0x3c, !PT ;  /* 0x0000001506066212 */ /* 0x000fe400078e3cff */
[----:B------:R-:W-:Y:S02]  /*0cf0*/  @P6 LOP3.LUT R5, R5, R22, RZ, 0x3c, !PT ;  /* 0x0000001605056212 */ /* 0x000fe400078e3cff */
[----:B------:R-:W-:-:S02]  /*0d00*/  @P6 LOP3.LUT R7, R7, R16, RZ, 0x3c, !PT ;  /* 0x0000001007076212 */ /* 0x000fc400078e3cff */
[----:B------:R-:W-:Y:S02]  /*0d10*/  @P0 LOP3.LUT R3, R3, R24, RZ, 0x3c, !PT ;  /* 0x0000001803030212 */ /* 0x000fe400078e3cff */
[----:B------:R-:W-:Y:S02]  /*0d20*/  @P0 LOP3.LUT R7, R7, R28, RZ, 0x3c, !PT ;  /* 0x0000001c07070212 */ /* 0x000fe400078e3cff */
[----:B------:R-:W-:Y:S02]  /*0d30*/  @P0 LOP3.LUT R5, R5, R26, RZ, 0x3c, !PT ;  /* 0x0000001a05050212 */ /* 0x000fe400078e3cff */
[----:B------:R-:W-:Y:S02]  /*0d40*/  @P0 LOP3.LUT R6, R6, R23, RZ, 0x3c, !PT ;  /* 0x0000001706060212 */ /* 0x000fe400078e3cff */
[----:B------:R-:W-:Y:S01]  /*0d50*/  @P0 LOP3.LUT R4, R4, R17, RZ, 0x3c, !PT ;  /* 0x0000001104040212 */ /* 0x000fe200078e3cff */
[----:B------:R-:W-:Y:S06]  /*0d60*/  BRA.U UP0, `(.L_x_4) ;  /* 0xfffffff5004c7547 */ /* 0x000fec000b83ffff */
[----:B------:R-:W-:-:S05]  /*0d70*/  VIADD R0, R0, 0x1 ;  /* 0x0000000100007836 */ /* 0x000fca0000000000 */
[----:B------:R-:W-:-:S13]  /*0d80*/  ISETP.NE.AND P0, PT, R0, 0x5, PT ;  /* 0x000000050000780c */ /* 0x000fda0003f05270 */
[----:B------:R-:W-:Y:S05]  /*0d90*/  @P0 BRA `(.L_x_5) ;  /* 0xfffffff400300947 */ /* 0x000fea000383ffff */
[----:B------:R-:W-:Y:S01]  /*0da0*/  LOP3.LUT R0, R10, 0x3, RZ, 0xc0, !PT ;  /* 0x000000030a007812 */ /* 0x000fe200078ec0ff */
[----:B------:R0:W-:Y:S03]  /*0db0*/  STL.64 [R1+0x8], R4 ;  /* 0x0000080401007387 */ /* 0x0001e60000100a00 */
[----:B------:R-:W-:Y:S01]  /*0dc0*/  ISETP.NE.U32.AND P0, PT, R0, 0x1, PT ;  /* 0x000000010000780c */ /* 0x000fe20003f05070 */
[----:B------:R0:W-:Y:S03]  /*0dd0*/  STL.64 [R1+0x10], R6 ;  /* 0x0000100601007387 */ /* 0x0001e60000100a00 */
[----:B------:R-:W-:Y:S01]  /*0de0*/  ISETP.NE.AND.EX P0, PT, RZ, RZ, PT, P0 ;  /* 0x000000ffff00720c */ /* 0x000fe20003f05300 */
[----:B------:R0:W-:-:S12]  /*0df0*/  STL [R1+0x4], R3 ;  /* 0x0000040301007387 */ /* 0x0001d80000100800 */
[----:B0-----:R-:W-:Y:S05]  /*0e00*/  @!P0 BRA `(.L_x_3) ;  /* 0x0000001800088947 */ /* 0x001fea0003800000 */
[----:B------:R-:W-:Y:S01]  /*0e10*/  UMOV UR4, URZ ;  /* 0x000000ff00047c82 */ /* 0x000fe20008000000 */
[----:B------:R-:W-:Y:S01]  /*0e20*/  UMOV UR5, URZ ;  /* 0x000000ff00057c82 */ /* 0x000fe20008000000 */
[----:B------:R-:W-:Y:S02]  /*0e30*/  IMAD.MOV.U32 R0, RZ, RZ, RZ ;  /* 0x000000ffff007224 */ /* 0x000fe400078e00ff */
[----:B------:R-:W-:Y:S02]  /*0e40*/  IMAD.MOV.U32 R6, RZ, RZ, RZ ;  /* 0x000000ffff067224 */ /* 0x000fe400078e00ff */
[----:B------:R-:W-:Y:S02]  /*0e50*/  IMAD.MOV.U32 R5, RZ, RZ, RZ ;  /* 0x000000ffff057224 */ /* 0x000fe400078e00ff */
[----:B------:R-:W-:Y:S02]  /*0e60*/  IMAD.MOV.U32 R3, RZ, RZ, RZ ;  /* 0x000000ffff037224 */ /* 0x000fe400078e00ff */
[----:B------:R-:W-:-:S02]  /*0e70*/  IMAD.U32 R7, RZ, RZ, UR4 ;  /* 0x00000004ff077e24 */ /* 0x000fc4000f8e00ff */
[----:B------:R-:W-:-:S07]  /*0e80*/  IMAD.U32 R4, RZ, RZ, UR5 ;  /* 0x00000005ff047e24 */ /* 0x000fce000f8e00ff */
.L_x_7:
[----:B------:R-:W-:-:S06]  /*0e90*/  IMAD R14, R0, 0x4, R1 ;  /* 0x00000004000e7824 */ /* 0x000fcc00078e0201 */
[----:B------:R-:W5:Y:S01]  /*0ea0*/  LDL R14, [R14+0x4] ;  /* 0x000004000e0e7983 */ /* 0x000f620000100800 */
[----:B------:R-:W-:Y:S01]  /*0eb0*/  IMAD.SHL.U32 R15, R0, 0x20, RZ ;  /* 0x00000020000f7824 */ /* 0x000fe200078e00ff */
[----:B------:R-:W-:-:S06]  /*0ec0*/  UMOV UR4, URZ ;  /* 0x000000ff00047c82 */ /* 0x000fcc0008000000 */
.L_x_6:
        /* <DEDUP_REMOVED lines=177> */
[----:B------:R0:W-:Y:S03]  /*19e0*/  STL [R1+0x4], R3 ;  /* 0x0000040301007387 */ /* 0x0001e60000100800 */
[----:B------:R-:W-:Y:S01]  /*19f0*/  ISETP.NE.U32.AND P0, PT, R0, 0x3, PT ;  /* 0x000000030000780c */ /* 0x000fe20003f05070 */
[----:B------:R0:W-:Y:S03]  /*1a00*/  STL.64 [R1+0x8], R4 ;  /* 0x0000080401007387 */ /* 0x0001e60000100a00 */
[----:B------:R-:W-:Y:S01]  /*1a10*/  ISETP.NE.AND.EX P0, PT, RZ, RZ, PT, P0 ;  /* 0x000000ffff00720c */ /* 0x000fe20003f05300 */
[----:B------:R0:W-:-:S12]  /*1a20*/  STL.64 [R1+0x10], R6 ;  /* 0x0000100601007387 */ /* 0x0001d80000100a00 */
[----:B0-----:R-:W-:Y:S05]  /*1a30*/  @P0 BRA `(.L_x_3) ;  /* 0x0000000800fc0947 */ /* 0x001fea0003800000 */
        /* <DEDUP_REMOVED lines=8> */
.L_x_9:
[----:B------:R-:W-:-:S06]  /*1ac0*/  IMAD R14, R0, 0x4, R1 ;  /* 0x00000004000e7824 */ /* 0x000fcc00078e0201 */
[----:B------:R-:W5:Y:S01]  /*1ad0*/  LDL R14, [R14+0x4] ;  /* 0x000004000e0e7983 */ /* 0x000f620000100800 */
[----:B------:R-:W-:Y:S01]  /*1ae0*/  IMAD.SHL.U32 R15, R0, 0x20, RZ ;  /* 0x00000020000f7824 */ /* 0x000fe200078e00ff */
[----:B------:R-:W-:-:S06]  /*1af0*/  UMOV UR4, URZ ;  /* 0x000000ff00047c82 */ /* 0x000fcc0008000000 */
.L_x_8:
        /* <DEDUP_REMOVED lines=176> */
[----:B------:R0:W-:Y:S04]  /*2600*/  STL [R1+0x4], R3 ;  /* 0x0000040301007387 */ /* 0x0001e80000100800 */
[----:B------:R0:W-:Y:S04]  /*2610*/  STL.64 [R1+0x8], R4 ;  /* 0x0000080401007387 */ /* 0x0001e80000100a00 */
[----:B------:R0:W-:Y:S02]  /*2620*/  STL.64 [R1+0x10], R6 ;  /* 0x0000100601007387 */ /* 0x0001e40000100a00 */
.L_x_3:
[----:B------:R-:W-:Y:S05]  /*2630*/  BSYNC.RECONVERGENT B1 ;  /* 0x0000000000017941 */ /* 0x000fea0003800200 */
.L_x_2:
[----:B------:R-:W-:Y:S01]  /*2640*/  ISETP.GT.U32.AND P0, PT, R10, 0x3, PT ;  /* 0x000000030a00780c */ /* 0x000fe20003f04070 */
[----:B------:R-:W-:Y:S01]  /*2650*/  VIADD R2, R2, 0x1 ;  /* 0x0000000102027836 */ /* 0x000fe20000000000 */
[--C-:B------:R-:W-:Y:S02]  /*2660*/  SHF.R.U64 R10, R10, 0x2, R11.reuse ;  /* 0x000000020a0a7819 */ /* 0x100fe4000000120b */
[----:B------:R-:W-:Y:S02]  /*2670*/  ISETP.GT.U32.AND.EX P0, PT, R11, RZ, PT, P0 ;  /* 0x000000ff0b00720c */ /* 0x000fe40003f04100 */
[----:B------:R-:W-:-:S11]  /*2680*/  SHF.R.U32.HI R11, RZ, 0x2, R11 ;  /* 0x00000002ff0b7819 */ /* 0x000fd6000001160b */
[----:B------:R-:W-:Y:S05]  /*2690*/  @P0 BRA `(.L_x_10) ;  /* 0xffffffd800c40947 */ /* 0x000fea000383ffff */
.L_x_1:
[----:B------:R-:W-:Y:S05]  /*26a0*/  BSYNC.RECONVERGENT B0 ;  /* 0x0000000000007941 */ /* 0x000fea0003800200 */
.L_x_0:
[----:B0-----:R-:W0:Y:S01]  /*26b0*/  LDC R6, c[0x0][0x3c0] ;  /* 0x0000f000ff067b82 */ /* 0x001e220000000800 */
[----:B------:R-:W-:Y:S01]  /*26c0*/  SHF.R.U32.HI R0, RZ, 0x2, R3 ;  /* 0x00000002ff007819 */ /* 0x000fe20000011603 */
[----:B------:R-:W-:Y:S01]  /*26d0*/  IMAD.MOV.U32 R10, RZ, RZ, 0x2f800000 ;  /* 0x2f800000ff0a7424 */ /* 0x000fe200078e00ff */
[----:B------:R-:W-:Y:S02]  /*26e0*/  SHF.R.U32.HI R5, RZ, 0x2, R4 ;  /* 0x00000002ff057819 */ /* 0x000fe40000011604 */
[----:B------:R-:W-:Y:S02]  /*26f0*/  CS2R R18, SRZ ;  /* 0x0000000000127805 */ /* 0x000fe4000001ff00 */
[----:B------:R-:W-:Y:S01]  /*2700*/  LOP3.LUT R0, R0, R3, RZ, 0x3c, !PT ;  /* 0x0000000300007212 */ /* 0x000fe200078e3cff */
[----:B------:R-:W-:Y:S01]  /*2710*/  IMAD.SHL.U32 R3, R7, 0x10, RZ ;  /* 0x0000001007037824 */ /* 0x000fe200078e00ff */
[----:B------:R-:W-:Y:S01]  /*2720*/  LOP3.LUT R5, R5, R4, RZ, 0x3c, !PT ;  /* 0x0000000405057212 */ /* 0x000fe200078e3cff */
[----:B------:R-:W1:Y:S01]  /*2730*/  LDC.64 R24, c[0x0][0x390] ;  /* 0x0000e400ff187b82 */ /* 0x000e620000000a00 */
[----:B------:R-:W-:Y:S01]  /*2740*/  CS2R R16, SRZ ;  /* 0x0000000000107805 */ /* 0x000fe2000001ff00 */
[----:B------:R-:W-:-:S05]  /*2750*/  IMAD.SHL.U32 R2, R0, 0x2, RZ ;  /* 0x0000000200027824 */ /* 0x000fca00078e00ff */
[----:B------:R-:W-:Y:S01]  /*2760*/  LOP3.LUT R2, R0, R2, R3, 0x96, !PT ;  /* 0x0000000200027212 */ /* 0x000fe200078e9603 */
[----:B------:R-:W-:Y:S01]  /*2770*/  IMAD.SHL.U32 R3, R5, 0x2, RZ ;  /* 0x0000000205037824 */ /* 0x000fe200078e00ff */
[----:B------:R-:W2:Y:S02]  /*2780*/  LDC.64 R22, c[0x0][0x3a0] ;  /* 0x0000e800ff167b82 */ /* 0x000ea40000000a00 */
[----:B------:R-:W-:Y:S02]  /*2790*/  LOP3.LUT R2, R2, R7, RZ, 0x3c, !PT ;  /* 0x0000000702027212 */ /* 0x000fe400078e3cff */
[----:B0-----:R-:W-:-:S03]  /*27a0*/  LOP3.LUT R6, R6, 0xaad26b49, RZ, 0x3c, !PT ;  /* 0xaad26b4906067812 */ /* 0x001fc600078e3cff */
[----:B------:R-:W-:Y:S02]  /*27b0*/  IMAD.SHL.U32 R0, R2, 0x10, RZ ;  /* 0x0000001002007824 */ /* 0x000fe400078e00ff */
[----:B------:R-:W-:-:S03]  /*27c0*/  IMAD R8, R6, 0x4182bed5, RZ ;  /* 0x4182bed506087824 */ /* 0x000fc600078e02ff */
[----:B------:R-:W-:Y:S01]  /*27d0*/  LOP3.LUT R3, R5, R3, R0, 0x96, !PT ;  /* 0x0000000305037212 */ /* 0x000fe200078e9600 */
[----:B------:R-:W2:Y:S03]  /*27e0*/  LDC.64 R6, c[0x0][0x3a8] ;  /* 0x0000ea00ff067b82 */ /* 0x000ea60000000a00 */
[----:B------:R-:W-:Y:S02]  /*27f0*/  LOP3.LUT R3, R3, R2, RZ, 0x3c, !PT ;  /* 0x0000000203037212 */ /* 0x000fe400078e3cff */
[C---:B------:R-:W-:Y:S02]  /*2800*/  IADD3 R2, PT, PT, R8.reuse, -0x26039c23, R2 ;  /* 0xd9fc63dd08027810 */ /* 0x040fe40007ffe002 */
[----:B------:R-:W-:Y:S01]  /*2810*/  IADD3 R3, PT, PT, R8, -0x25fe145e, R3 ;  /* 0xda01eba208037810 */ /* 0x000fe20007ffe003 */
[----:B------:R-:W1:Y:S01]  /*2820*/  LDC.64 R4, c[0x0][0x398] ;  /* 0x0000e600ff047b82 */ /* 0x000e620000000a00 */
[----:B------:R-:W-:-:S02]  /*2830*/  I2FP.F32.U32 R0, R2 ;  /* 0x0000000200007245 */ /* 0x000fc40000201000 */
[----:B------:R-:W-:-:S03]  /*2840*/  I2FP.F32.U32 R3, R3 ;  /* 0x0000000300037245 */ /* 0x000fc60000201000 */
[-C--:B------:R-:W-:Y:S02]  /*2850*/  FFMA R0, R0, R10.reuse, 1.1641532182693481445e-10 ;  /* 0x2f00000000007423 */ /* 0x080fe4000000000a */
[----:B------:R-:W0:Y:S01]  /*2860*/  LDC R2, c[0x0][0x388] ;  /* 0x0000e200ff027b82 */ /* 0x000e220000000800 */
[----:B------:R-:W-:Y:S01]  /*2870*/  FFMA R3, R3, R10, 1.1641532182693481445e-10 ;  /* 0x2f00000003037423 */ /* 0x000fe2000000000a */
[----:B------:R-:W3:Y:S01]  /*2880*/  F2F.F64.F32 R8, R0 ;  /* 0x0000000000087310 */ /* 0x000ee20000201800 */
[----:B--2---:R-:W-:-:S07]  /*2890*/  DADD R6, R6, -R22 ;  /* 0x0000000006067229 */ /* 0x004fce0000000816 */
[----:B------:R-:W2:Y:S01]  /*28a0*/  F2F.F64.F32 R10, R3 ;  /* 0x00000003000a7310 */ /* 0x000ea20000201800 */
[----:B-1----:R-:W-:Y:S01]  /*28b0*/  DADD R4, R4, -R24 ;  /* 0x0000000004047229 */ /* 0x002fe20000000818 */
[----:B0-----:R-:W-:-:S07]  /*28c0*/  ISETP.GE.AND P0, PT, R2, RZ, PT ;  /* 0x000000ff0200720c */ /* 0x001fce0003f06270 */
[----:B---3--:R-:W-:Y:S02]  /*28d0*/  DFMA R24, R4, R8, R24 ;  /* 0x000000080418722b */ /* 0x008fe40000000018 */
[----:B--2---:R-:W-:-:S04]  /*28e0*/  DFMA R22, R6, R10, R22 ;  /* 0x0000000a0616722b */ /* 0x004fc80000000016 */
[----:B------:R-:W-:Y:S07]  /*28f0*/  @!P0 BRA `(.L_x_11) ;  /* 0x0000000800388947 */ /* 0x000fee0003800000 */
[C---:B------:R-:W-:Y:S01]  /*2900*/  ISETP.GE.U32.AND P0, PT, R2.reuse, 0x7, PT ;  /* 0x000000070200780c */ /* 0x040fe20003f06070 */
[----:B------:R-:W-:Y:S01]  /*2910*/  VIADD R21, R2, 0x1 ;  /* 0x0000000102157836 */ /* 0x000fe20000000000 */
[----:B------:R-:W-:Y:S01]  /*2920*/  CS2R R16, SRZ ;  /* 0x0000000000107805 */ /* 0x000fe2000001ff00 */
[----:B------:R-:W-:Y:S01]  /*2930*/  IMAD.MOV.U32 R3, RZ, RZ, RZ ;  /* 0x000000ffff037224 */ /* 0x000fe200078e00ff */
[----:B------:R-:W-:Y:S02]  /*2940*/  CS2R R18, SRZ ;  /* 0x0000000000127805 */ /* 0x000fe4000001ff00 */
[----:B------:R-:W-:-:S04]  /*2950*/  LOP3.LUT R20, R21, 0x7, RZ, 0xc0, !PT ;  /* 0x0000000715147812 */ /* 0x000fc800078ec0ff */
[----:B------:R-:W-:-:S03]  /*2960*/  ISETP.NE.AND P1, PT, R20, RZ, PT ;  /* 0x000000ff1400720c */ /* 0x000fc60003f25270 */
[----:B------:R-:W-:Y:S10]  /*2970*/  @!P0 BRA `(.L_x_12) ;  /* 0x0000000400148947 */ /* 0x000ff40003800000 */
[----:B------:R-:W0:Y:S01]  /*2980*/  LDCU.64 UR4, c[0x0][0x380] ;  /* 0x00007000ff0477ac */ /* 0x000e220008000a00 */
[----:B------:R-:W-:Y:S02]  /*2990*/  LOP3.LUT R3, R21, 0xfffffff8, RZ, 0xc0, !PT ;  /* 0xfffffff815037812 */ /* 0x000fe400078ec0ff */
[----:B------:R-:W-:-:S03]  /*29a0*/  CS2R R16, SRZ ;  /* 0x0000000000107805 */ /* 0x000fc6000001ff00 */
[----:B------:R-:W-:Y:S01]  /*29b0*/  IMAD.MOV R0, RZ, RZ, -R3 ;  /* 0x000000ffff007224 */ /* 0x000fe200078e0a03 */
[----:B0-----:R-:W-:-:S04]  /*29c0*/  UIADD3 UR4, UP0, UPT, UR4, 0x40, URZ ;  /* 0x0000004004047890 */ /* 0x001fc8000ff1e0ff */
[----:B------:R-:W-:Y:S02]  /*29d0*/  UIADD3.X UR5, UPT, UPT, URZ, UR5, URZ, UP0, !UPT ;  /* 0x00000005ff057290 */ /* 0x000fe400087fe4ff */
[----:B------:R-:W-:-:S04]  /*29e0*/  IMAD.U32 R26, RZ, RZ, UR4 ;  /* 0x00000004ff1a7e24 */ /* 0x000fc8000f8e00ff */
[----:B------:R-:W-:-:S07]  /*29f0*/  IMAD.U32 R27, RZ, RZ, UR5 ;  /* 0x00000005ff1b7e24 */ /* 0x000fce000f8e00ff */
.L_x_13:
[----:B------:R-:W2:Y:S04]  /*2a00*/  LDG.E.128 R4, desc[UR8][R26.64+-0x40] ;  /* 0xffffc0081a047981 */ /* 0x000ea8000c1e1d00 */
[----:B------:R-:W3:Y:S01]  /*2a10*/  LDG.E.128 R12, desc[UR8][R26.64+-0x30] ;  /* 0xffffd0081a0c7981 */ /* 0x000ee2000c1e1d00 */
[-C--:B------:R-:W-:Y:S02]  /*2a20*/  DMUL R28, R24, R18.reuse ;  /* 0x00000012181c7228 */ /* 0x080fe40000000000 */
[----:B------:R-:W-:-:S06]  /*2a30*/  DMUL R8, R22, R18 ;  /* 0x0000001216087228 */ /* 0x000fcc0000000000 */
[-C--:B------:R-:W-:Y:S02]  /*2a40*/  DFMA R28, R22, R16.reuse, R28 ;  /* 0x00000010161c722b */ /* 0x080fe4000000001c */
[----:B------:R-:W-:Y:S01]  /*2a50*/  DFMA R8, R24, R16, -R8 ;  /* 0x000000101808722b */ /* 0x000fe20000000808 */
[----:B------:R-:W4:Y:S05]  /*2a60*/  LDG.E.128 R16, desc[UR8][R26.64+-0x20] ;  /* 0xffffe0081a107981 */ /* 0x000f2a000c1e1d00 */
[----:B--2---:R-:W-:Y:S02]  /*2a70*/  DADD R28, R28, R6 ;  /* 0x000000001c1c7229 */ /* 0x004fe40000000006 */
[----:B------:R-:W-:-:S02]  /*2a80*/  DADD R6, R8, R4 ;  /* 0x0000000008067229 */ /* 0x000fc40000000004 */
[----:B------:R-:W2:Y:S04]  /*2a90*/  LDG.E.128 R8, desc[UR8][R26.64+-0x10] ;  /* 0xfffff0081a087981 */ /* 0x000ea8000c1e1d00 */
[-C--:B------:R-:W-:Y:S02]  /*2aa0*/  DMUL R4, R24, R28.reuse ;  /* 0x0000001c18047228 */ /* 0x080fe40000000000 */
[----:B------:R-:W-:-:S06]  /*2ab0*/  DMUL R28, R22, R28 ;  /* 0x0000001c161c7228 */ /* 0x000fcc0000000000 */
[-C--:B------:R-:W-:Y:S02]  /*2ac0*/  DFMA R4, R22, R6.reuse, R4 ;  /* 0x000000061604722b */ /* 0x080fe40000000004 */
[----:B------:R-:W-:-:S06]  /*2ad0*/  DFMA R28, R24, R6, -R28 ;  /* 0x00000006181c722b */ /* 0x000fcc000000081c */
[----:B---3--:R-:W-:Y:S02]  /*2ae0*/  DADD R14, R4, R14 ;  /* 0x00000000040e7229 */ /* 0x008fe4000000000e */
[----:B------:R-:W3:Y:S01]  /*2af0*/  LDG.E.128 R4, desc[UR8][R26.64] ;  /* 0x000000081a047981 */ /* 0x000ee2000c1e1d00 */
[----:B------:R-:W-:-:S05]  /*2b00*/  DADD R28, R28, R12 ;  /* 0x000000001c1c7229 */ /* 0x000fca000000000c */
[-C--:B------:R-:W-:Y:S02]  /*2b10*/  DMUL R12, R24, R14.reuse ;  /* 0x0000000e180c7228 */ /* 0x080fe40000000000 */
[----:B------:R-:W-:-:S06]  /*2b20*/  DMUL R14, R22, R14 ;  /* 0x0000000e160e7228 */ /* 0x000fcc0000000000 */
[-C--:B------:R-:W-:Y:S02]  /*2b30*/  DFMA R12, R22, R28.reuse, R12 ;  /* 0x0000001c160c722b */ /* 0x080fe4000000000c */
[----:B------:R-:W-:-:S06]  /*2b40*/  DFMA R14, R24, R28, -R14 ;  /* 0x0000001c180e722b */ /* 0x000fcc000000080e */
[----:B----4-:R-:W-:Y:S02]  /*2b50*/  DADD R12, R12, R18 ;  /* 0x000000000c0c7229 */ /* 0x010fe40000000012 */
[----:B------:R-:W-:-:S06]  /*2b60*/  DADD R16, R14, R16 ;  /* 0x000000000e107229 */ /* 0x000fcc0000000010 */
[-C--:B------:R-:W-:Y:S02]  /*2b70*/  DMUL R28, R24, R12.reuse ;  /* 0x0000000c181c7228 */ /* 0x080fe40000000000 */
[----:B------:R-:W-:-:S06]  /*2b80*/  DMUL R12, R22, R12 ;  /* 0x0000000c160c7228 */ /* 0x000fcc0000000000 */
[-C--:B------:R-:W-:Y:S02]  /*2b90*/  DFMA R28, R22, R16.reuse, R28 ;  /* 0x00000010161c722b */ /* 0x080fe4000000001c */
[----:B------:R-:W-:Y:S02]  /*2ba0*/  DFMA R16, R24, R16, -R12 ;  /* 0x000000101810722b */ /* 0x000fe4000000080c */
[----:B------:R-:W4:Y:S04]  /*2bb0*/  LDG.E.128 R12, desc[UR8][R26.64+0x10] ;  /* 0x000010081a0c7981 */ /* 0x000f28000c1e1d00 */
        /* <DEDUP_REMOVED lines=8> */
[----:B------:R0:W3:Y:S01]  /*2c40*/  LDG.E.128 R8, desc[UR8][R26.64+0x20] ;  /* 0x000020081a087981 */ /* 0x0000e2000c1e1d00 */
        /* <DEDUP_REMOVED lines=10> */
[----:B------:R-:W-:Y:S01]  /*2cf0*/  DFMA R4, R24, R12, -R4 ;  /* 0x0000000c1804722b */ /* 0x000fe20000000804 */
[----:B------:R-:W-:-:S05]  /*2d00*/  VIADD R0, R0, 0x8 ;  /* 0x0000000800007836 */ /* 0x000fca0000000000 */
[----:B------:R-:W-:Y:S02]  /*2d10*/  ISETP.NE.AND P0, PT, R0, RZ, PT ;  /* 0x000000ff0000720c */ /* 0x000fe40003f05270 */
[----:B0-----:R-:W-:-:S05]  /*2d20*/  IADD3 R26, P2, PT, R26, 0x80, RZ ;  /* 0x000000801a1a7810 */ /* 0x001fca0007f5e0ff */
[----:B------:R-:W-:Y:S01]  /*2d30*/  IMAD.X R27, RZ, RZ, R27, P2 ;  /* 0x000000ffff1b7224 */ /* 0x000fe200010e061b */
[----:B---3--:R-:W-:Y:S02]  /*2d40*/  DADD R6, R6, R10 ;  /* 0x0000000006067229 */ /* 0x008fe4000000000a */
[----:B------:R-:W-:-:S06]  /*2d50*/  DADD R4, R4, R8 ;  /* 0x0000000004047229 */ /* 0x000fcc0000000008 */
[-C--:B------:R-:W-:Y:S02]  /*2d60*/  DMUL R8, R22, R6.reuse ;  /* 0x0000000616087228 */ /* 0x080fe40000000000 */
[----:B------:R-:W-:-:S06]  /*2d70*/  DMUL R6, R24, R6 ;  /* 0x0000000618067228 */ /* 0x000fcc0000000000 */
[-C--:B------:R-:W-:Y:S02]  /*2d80*/  DFMA R8, R24, R4.reuse, -R8 ;  /* 0x000000041808722b */ /* 0x080fe40000000808 */
[----:B------:R-:W-:-:S06]  /*2d90*/  DFMA R6, R22, R4, R6 ;  /* 0x000000041606722b */ /* 0x000fcc0000000006 */
[----:B--2---:R-:W-:Y:S02]  /*2da0*/  DADD R16, R8, R16 ;  /* 0x0000000008107229 */ /* 0x004fe40000000010 */
[----:B------:R-:W-:Y:S01]  /*2db0*/  DADD R18, R6, R18 ;  /* 0x0000000006127229 */ /* 0x000fe20000000012 */
[----:B------:R-:W-:Y:S10]  /*2dc0*/  @P0 BRA `(.L_x_13) ;  /* 0xfffffffc000c0947 */ /* 0x000ff4000383ffff */
.L_x_12:
[----:B------:R-:W-:Y:S05]  /*2dd0*/  @!P1 BRA `(.L_x_11) ;  /* 0x0000000400009947 */ /* 0x000fea0003800000 */
[----:B------:R-:W-:Y:S02]  /*2de0*/  ISETP.GE.U32.AND P0, PT, R20, 0x4, PT ;  /* 0x000000041400780c */ /* 0x000fe40003f06070 */
[----:B------:R-:W-:-:S11]  /*2df0*/  LOP3.LUT P1, R0, R21, 0x3, RZ, 0xc0, !PT ;  /* 0x0000000315007812 */ /* 0x000fd6000782c0ff */
[----:B------:R-:W-:Y:S05]  /*2e00*/  @!P0 BRA `(.L_x_14) ;  /* 0x00000000007c8947 */ /* 0x000fea0003800000 */
[----:B------:R-:W0:Y:S02]  /*2e10*/  LDC.64 R26, c[0x0][0x380] ;  /* 0x0000e000ff1a7b82 */ /* 0x000e240000000a00 */
[----:B0-----:R-:W-:-:S05]  /*2e20*/  IMAD.WIDE.U32 R26, R3, 0x10, R26 ;  /* 0x00000010031a7825 */ /* 0x001fca00078e001a */
[----:B------:R-:W2:Y:S04]  /*2e30*/  LDG.E.128 R4, desc[UR8][R26.64] ;  /* 0x000000081a047981 */ /* 0x000ea8000c1e1d00 */
[----:B------:R-:W3:Y:S01]  /*2e40*/  LDG.E.128 R8, desc[UR8][R26.64+0x10] ;  /* 0x000010081a087981 */ /* 0x000ee2000c1e1d00 */
[-C--:B------:R-:W-:Y:S02]  /*2e50*/  DMUL R20, R24, R18.reuse ;  /* 0x0000001218147228 */ /* 0x080fe40000000000 */
[C---:B------:R-:W-:Y:S01]  /*2e60*/  DMUL R28, R22.reuse, R18 ;  /* 0x00000012161c7228 */ /* 0x040fe20000000000 */
[----:B------:R-:W4:Y:S05]  /*2e70*/  LDG.E.128 R12, desc[UR8][R26.64+0x20] ;  /* 0x000020081a0c7981 */ /* 0x000f2a000c1e1d00 */
[----:B------:R-:W-:-:S02]  /*2e80*/  DFMA R20, R22, R16, R20 ;  /* 0x000000101614722b */ /* 0x000fc40000000014 */
[----:B------:R-:W-:Y:S01]  /*2e90*/  DFMA R28, R24, R16, -R28 ;  /* 0x00000010181c722b */ /* 0x000fe2000000081c */
[----:B------:R-:W5:Y:S01]  /*2ea0*/  LDG.E.128 R16, desc[UR8][R26.64+0x30] ;  /* 0x000030081a107981 */ /* 0x000f62000c1e1d00 */
[----:B------:R-:W-:-:S04]  /*2eb0*/  VIADD R3, R3, 0x4 ;  /* 0x0000000403037836 */ /* 0x000fc80000000000 */
[----:B--2---:R-:W-:Y:S02]  /*2ec0*/  DADD R6, R20, R6 ;  /* 0x0000000014067229 */ /* 0x004fe40000000006 */
[----:B------:R-:W-:-:S06]  /*2ed0*/  DADD R4, R28, R4 ;  /* 0x000000001c047229 */ /* 0x000fcc0000000004 */
[-C--:B------:R-:W-:Y:S02]  /*2ee0*/  DMUL R20, R24, R6.reuse ;  /* 0x0000000618147228 */ /* 0x080fe40000000000 */
[----:B------:R-:W-:-:S06]  /*2ef0*/  DMUL R6, R22, R6 ;  /* 0x0000000616067228 */ /* 0x000fcc0000000000 */
[-C--:B------:R-:W-:Y:S02]  /*2f00*/  DFMA R20, R22, R4.reuse, R20 ;  /* 0x000000041614722b */ /* 0x080fe40000000014 */
[----:B------:R-:W-:-:S06]  /*2f10*/  DFMA R6, R24, R4, -R6 ;  /* 0x000000041806722b */ /* 0x000fcc0000000806 */
[----:B---3--:R-:W-:Y:S02]  /*2f20*/  DADD R10, R20, R10 ;  /* 0x00000000140a7229 */ /* 0x008fe4000000000a */
[----:B------:R-:W-:-:S06]  /*2f30*/  DADD R6, R6, R8 ;  /* 0x0000000006067229 */ /* 0x000fcc0000000008 */
        /* <DEDUP_REMOVED lines=8> */
[-C--:B------:R-:W-:Y:S02]  /*2fc0*/  DFMA R6, R24, R10.reuse, -R6 ;  /* 0x0000000a1806722b */ /* 0x080fe40000000806 */
[----:B------:R-:W-:-:S06]  /*2fd0*/  DFMA R4, R22, R10, R4 ;  /* 0x0000000a1604722b */ /* 0x000fcc0000000004 */
[----:B-----5:R-:W-:Y:S02]  /*2fe0*/  DADD R16, R6, R16 ;  /* 0x0000000006107229 */ /* 0x020fe40000000010 */
[----:B------:R-:W-:-:S11]  /*2ff0*/  DADD R18, R4, R18 ;  /* 0x0000000004127229 */ /* 0x000fd60000000012 */
.L_x_14:
[----:B------:R-:W-:Y:S05]  /*3000*/  @!P1 BRA `(.L_x_11) ;  /* 0x0000000000749947 */ /* 0x000fea0003800000 */
[----:B------:R-:W-:-:S13]  /*3010*/  ISETP.NE.AND P0, PT, R0, 0x1, PT ;  /* 0x000000010000780c */ /* 0x000fda0003f05270 */
[----:B------:R-:W0:Y:S01]  /*3020*/  @P0 LDC.64 R4, c[0x0][0x380] ;  /* 0x0000e000ff040b82 */ /* 0x000e220000000a00 */
[----:B------:R-:W-:-:S04]  /*3030*/  LOP3.LUT R2, R2, 0x1, RZ, 0xc0, !PT ;  /* 0x0000000102027812 */ /* 0x000fc800078ec0ff */
[----:B------:R-:W-:-:S13]  /*3040*/  ISETP.NE.U32.AND P1, PT, R2, 0x1, PT ;  /* 0x000000010200780c */ /* 0x000fda0003f25070 */
[----:B------:R-:W1:Y:S01]  /*3050*/  @P1 LDC.64 R12, c[0x0][0x380] ;  /* 0x0000e000ff0c1b82 */ /* 0x000e620000000a00 */
[----:B0-----:R-:W-:-:S05]  /*3060*/  @P0 IMAD.WIDE.U32 R26, R3, 0x10, R4 ;  /* 0x00000010031a0825 */ /* 0x001fca00078e0004 */
[----:B------:R-:W2:Y:S04]  /*3070*/  @P0 LDG.E.128 R4, desc[UR8][R26.64] ;  /* 0x000000081a040981 */ /* 0x000ea8000c1e1d00 */
[----:B------:R-:W3:Y:S01]  /*3080*/  @P0 LDG.E.128 R8, desc[UR8][R26.64+0x10] ;  /* 0x000010081a080981 */ /* 0x000ee2000c1e1d00 */
[----:B------:R-:W-:-:S04]  /*3090*/  @P0 VIADD R3, R3, 0x2 ;  /* 0x0000000203030836 */ /* 0x000fc80000000000 */
[----:B-1----:R-:W-:-:S06]  /*30a0*/  @P1 IMAD.WIDE.U32 R12, R3, 0x10, R12 ;  /* 0x00000010030c1825 */ /* 0x002fcc00078e000c */
[----:B------:R-:W4:Y:S01]  /*30b0*/  @P1 LDG.E.128 R12, desc[UR8][R12.64] ;  /* 0x000000080c0c1981 */ /* 0x000f22000c1e1d00 */
[-C--:B------:R-:W-:Y:S02]  /*30c0*/  @P0 DMUL R20, R24, R18.reuse ;  /* 0x0000001218140228 */ /* 0x080fe40000000000 */
[----:B------:R-:W-:-:S06]  /*30d0*/  @P0 DMUL R2, R22, R18 ;  /* 0x0000001216020228 */ /* 0x000fcc0000000000 */
[-C--:B------:R-:W-:Y:S02]  /*30e0*/  @P0 DFMA R20, R22, R16.reuse, R20 ;  /* 0x000000101614022b */ /* 0x080fe40000000014 */
[----:B------:R-:W-:-:S06]  /*30f0*/  @P0 DFMA R2, R24, R16, -R2 ;  /* 0x000000101802022b */ /* 0x000fcc0000000802 */
[----:B--2---:R-:W-:Y:S02]  /*3100*/  @P0 DADD R6, R20, R6 ;  /* 0x0000000014060229 */ /* 0x004fe40000000006 */
[----:B------:R-:W-:-:S06]  /*3110*/  @P0 DADD R2, R2, R4 ;  /* 0x0000000002020229 */ /* 0x000fcc0000000004 */
[-C--:B------:R-:W-:Y:S02]  /*3120*/  @P0 DMUL R4, R24, R6.reuse ;  /* 0x0000000618040228 */ /* 0x080fe40000000000 */
[----:B------:R-:W-:-:S06]  /*3130*/  @P0 DMUL R6, R22, R6 ;  /* 0x0000000616060228 */ /* 0x000fcc0000000000 */
[-C--:B------:R-:W-:Y:S02]  /*3140*/  @P0 DFMA R4, R22, R2.reuse, R4 ;  /* 0x000000021604022b */ /* 0x080fe40000000004 */
[----:B------:R-:W-:-:S06]  /*3150*/  @P0 DFMA R6, R24, R2, -R6 ;  /* 0x000000021806022b */ /* 0x000fcc0000000806 */
[----:B---3--:R-:W-:Y:S02]  /*3160*/  @P0 DADD R18, R4, R10 ;  /* 0x0000000004120229 */ /* 0x008fe4000000000a */
[----:B------:R-:W-:-:S06]  /*3170*/  @P0 DADD R16, R6, R8 ;  /* 0x0000000006100229 */ /* 0x000fcc0000000008 */
[-C--:B------:R-:W-:Y:S02]  /*3180*/  @P1 DMUL R2, R22, R18.reuse ;  /* 0x0000001216021228 */ /* 0x080fe40000000000 */
[----:B------:R-:W-:-:S06]  /*3190*/  @P1 DMUL R4, R24, R18 ;  /* 0x0000001218041228 */ /* 0x000fcc0000000000 */
[-C--:B------:R-:W-:Y:S02]  /*31a0*/  @P1 DFMA R2, R24, R16.reuse, -R2 ;  /* 0x000000101802122b */ /* 0x080fe40000000802 */
[----:B------:R-:W-:-:S06]  /*31b0*/  @P1 DFMA R4, R22, R16, R4 ;  /* 0x000000101604122b */ /* 0x000fcc0000000004 */
[----:B----4-:R-:W-:Y:S02]  /*31c0*/  @P1 DADD R16, R2, R12 ;  /* 0x0000000002101229 */ /* 0x010fe4000000000c */
[----:B------:R-:W-:-:S11]  /*31d0*/  @P1 DADD R18, R4, R14 ;  /* 0x0000000004121229 */ /* 0x000fd6000000000e */
.L_x_11:
[----:B------:R-:W-:Y:S01]  /*31e0*/  DMUL R18, R18, R18 ;  /* 0x0000001212127228 */ /* 0x000fe20000000000 */
[----:B------:R-:W-:Y:S01]  /*31f0*/  IMAD.MOV.U32 R6, RZ, RZ, 0x0 ;  /* 0x00000000ff067424 */ /* 0x000fe200078e00ff */
[----:B------:R-:W-:Y:S01]  /*3200*/  BSSY.RECONVERGENT B0, `(.L_x_15) ;  /* 0x0000013000007945 */ /* 0x000fe20003800200 */
[----:B------:R-:W-:-:S05]  /*3210*/  IMAD.MOV.U32 R7, RZ, RZ, 0x3fd80000 ;  /* 0x3fd80000ff077424 */ /* 0x000fca00078e00ff */
[----:B------:R-:W-:-:S06]  /*3220*/  DFMA R18, R16, R16, R18 ;  /* 0x000000101012722b */ /* 0x000fcc0000000012 */
[----:B------:R-:W0:Y:S04]  /*3230*/  MUFU.RSQ64H R3, R19 ;  /* 0x0000001300037308 */ /* 0x000e280000001c00 */
[----:B------:R-:W-:-:S05]  /*3240*/  VIADD R2, R19, 0xfcb00000 ;  /* 0xfcb0000013027836 */ /* 0x000fca0000000000 */
[----:B------:R-:W-:Y:S01]  /*3250*/  ISETP.GE.U32.AND P0, PT, R2, 0x7ca00000, PT ;  /* 0x7ca000000200780c */ /* 0x000fe20003f06070 */
[----:B0-----:R-:W-:-:S08]  /*3260*/  DMUL R4, R2, R2 ;  /* 0x0000000202047228 */ /* 0x001fd00000000000 */
[----:B------:R-:W-:-:S08]  /*3270*/  DFMA R4, R18, -R4, 1 ;  /* 0x3ff000001204742b */ /* 0x000fd00000000804 */
[----:B------:R-:W-:Y:S02]  /*3280*/  DFMA R6, R4, R6, 0.5 ;  /* 0x3fe000000406742b */ /* 0x000fe40000000006 */
[----:B------:R-:W-:-:S08]  /*3290*/  DMUL R4, R2, R4 ;  /* 0x0000000402047228 */ /* 0x000fd00000000000 */
[----:B------:R-:W-:-:S08]  /*32a0*/  DFMA R8, R6, R4, R2 ;  /* 0x000000040608722b */ /* 0x000fd00000000002 */
[----:B------:R-:W-:Y:S02]  /*32b0*/  DMUL R10, R18, R8 ;  /* 0x00000008120a7228 */ /* 0x000fe40000000000 */
[----:B------:R-:W-:Y:S02]  /*32c0*/  VIADD R7, R9, 0xfff00000 ;  /* 0xfff0000009077836 */ /* 0x000fe40000000000 */
[----:B------:R-:W-:-:S04]  /*32d0*/  IMAD.MOV.U32 R6, RZ, RZ, R8 ;  /* 0x000000ffff067224 */ /* 0x000fc800078e0008 */
[----:B------:R-:W-:-:S08]  /*32e0*/  DFMA R12, R10, -R10, R18 ;  /* 0x8000000a0a0c722b */ /* 0x000fd00000000012 */
[----:B------:R-:W-:Y:S01]  /*32f0*/  DFMA R4, R12, R6, R10 ;  /* 0x000000060c04722b */ /* 0x000fe2000000000a */
[----:B------:R-:W-:Y:S10]  /*3300*/  @!P0 BRA `(.L_x_16) ;  /* 0x0000000000088947 */ /* 0x000ff40003800000 */
[----:B------:R-:W-:-:S07]  /*3310*/  MOV R0, 0x3330 ;  /* 0x0000333000007802 */ /* 0x000fce0000000f00 */
[----:B------:R-:W-:Y:S05]  /*3320*/  CALL.REL.NOINC `($__internal_0_$__cuda_sm20_dsqrt_rn_f64_mediumpath_v1) ;  /* 0x0000000000447944 */ /* 0x000fea0003c00000 */
.L_x_16:
[----:B------:R-:W-:Y:S05]  /*3330*/  BSYNC.RECONVERGENT B0 ;  /* 0x0000000000007941 */ /* 0x000fea0003800200 */
.L_x_15:
[----:B------:R-:W-:-:S14]  /*3340*/  DSETP.GEU.AND P0, PT, R4, 1, PT ;  /* 0x3ff000000400742a */ /* 0x000fdc0003f0e000 */
[----:B------:R-:W-:Y:S05]  /*3350*/  @P0 EXIT ;  /* 0x000000000000094d */ /* 0x000fea0003800000 */
[----:B------:R-:W0:Y:S01]  /*3360*/  S2R R0, SR_LANEID ;  /* 0x0000000000007919 */ /* 0x000e220000000000 */
[----:B------:R-:W1:Y:S01]  /*3370*/  LDC.64 R2, c[0x0][0x3b8] ;  /* 0x0000ee00ff027b82 */ /* 0x000e620000000a00 */
[----:B------:R-:W-:Y:S02]  /*3380*/  VOTEU.ANY UR4, UPT, PT ;  /* 0x0000000000047886 */ /* 0x000fe400038e0100 */
[----:B------:R-:W-:Y:S02]  /*3390*/  UPOPC UR6, UR4 ;  /* 0x00000004000672bf */ /* 0x000fe40008000000 */
[----:B------:R-:W-:Y:S02]  /*33a0*/  UFLO.U32 UR5, UR4 ;  /* 0x00000004000572bd */ /* 0x000fe400080e0000 */
[----:B------:R-:W-:Y:S01]  /*33b0*/  UIMAD.WIDE.U32 UR6, UR6, 0x1, URZ ;  /* 0x00000001060678a5 */ /* 0x000fe2000f8e00ff */
[----:B------:R-:W-:-:S03]  /*33c0*/  UMOV UR4, URZ ;  /* 0x000000ff00047c82 */ /* 0x000fc60008000000 */
[----:B------:R-:W-:Y:S02]  /*33d0*/  UIADD3 UR4, UPT, UPT, UR7, UR4, URZ ;  /* 0x0000000407047290 */ /* 0x000fe4000fffe0ff */
[----:B------:R-:W-:Y:S02]  /*33e0*/  IMAD.U32 R5, RZ, RZ, UR7 ;  /* 0x00000007ff057e24 */ /* 0x000fe4000f8e00ff */
[----:B------:R-:W-:Y:S02]  /*33f0*/  IMAD.U32 R4, RZ, RZ, UR6 ;  /* 0x00000006ff047e24 */ /* 0x000fe4000f8e00ff */
[----:B------:R-:W-:Y:S01]  /*3400*/  IMAD.U32 R5, RZ, RZ, UR4 ;  /* 0x00000004ff057e24 */ /* 0x000fe2000f8e00ff */
[----:B0-----:R-:W-:-:S13]  /*3410*/  ISETP.EQ.U32.AND P0, PT, R0, UR5, PT ;  /* 0x0000000500007c0c */ /* 0x001fda000bf02070 */
[----:B-1----:R-:W-:Y:S01]  /*3420*/  @P0 REDG.E.ADD.64.STRONG.GPU desc[UR8][R2.64], R4 ;  /* 0x000000040200098e */ /* 0x002fe2000c12e508 */
[----:B------:R-:W-:Y:S05]  /*3430*/  EXIT ;  /* 0x000000000000794d */ /* 0x000fea0003800000 */
        .weak           $__internal_0_$__cuda_sm20_dsqrt_rn_f64_mediumpath_v1
        .type           $__internal_0_$__cuda_sm20_dsqrt_rn_f64_mediumpath_v1,@function
        .size           $__internal_0_$__cuda_sm20_dsqrt_rn_f64_mediumpath_v1,(.L_x_22 - $__internal_0_$__cuda_sm20_dsqrt_rn_f64_mediumpath_v1)
$__internal_0_$__cuda_sm20_dsqrt_rn_f64_mediumpath_v1:
[----:B------:R-:W-:Y:S01]  /*3440*/  ISETP.GE.U32.AND P0, PT, R2, -0x3400000, PT ;  /* 0xfcc000000200780c */ /* 0x000fe20003f06070 */
[----:B------:R-:W-:Y:S01]  /*3450*/  BSSY.RECONVERGENT B1, `(.L_x_17) ;  /* 0x0000028000017945 */ /* 0x000fe20003800200 */
[----:B------:R-:W-:Y:S02]  /*3460*/  IMAD.MOV.U32 R6, RZ, RZ, R8 ;  /* 0x000000ffff067224 */ /* 0x000fe400078e0008 */
[----:B------:R-:W-:Y:S02]  /*3470*/  IMAD.MOV.U32 R4, RZ, RZ, R18 ;  /* 0x000000ffff047224 */ /* 0x000fe400078e0012 */
[----:B------:R-:W-:Y:S02]  /*3480*/  IMAD.MOV.U32 R5, RZ, RZ, R19 ;  /* 0x000000ffff057224 */ /* 0x000fe400078e0013 */
[----:B------:R-:W-:Y:S02]  /*3490*/  IMAD.MOV.U32 R2, RZ, RZ, R12 ;  /* 0x000000ffff027224 */ /* 0x000fe400078e000c */
[----:B------:R-:W-:-:S03]  /*34a0*/  IMAD.MOV.U32 R3, RZ, RZ, R13 ;  /* 0x000000ffff037224 */ /* 0x000fc600078e000d */
[----:B------:R-:W-:Y:S05]  /*34b0*/  @!P0 BRA `(.L_x_18) ;  /* 0x0000000000208947 */ /* 0x000fea0003800000 */
[----:B------:R-:W-:-:S10]  /*34c0*/  DFMA.RM R2, R2, R6, R10 ;  /* 0x000000060202722b */ /* 0x000fd4000000400a */
[----:B------:R-:W-:-:S05]  /*34d0*/  IADD3 R6, P0, PT, R2, 0x1, RZ ;  /* 0x0000000102067810 */ /* 0x000fca0007f1e0ff */
[----:B------:R-:W-:-:S06]  /*34e0*/  IMAD.X R7, RZ, RZ, R3, P0 ;  /* 0x000000ffff077224 */ /* 0x000fcc00000e0603 */
[----:B------:R-:W-:-:S08]  /*34f0*/  DFMA.RP R4, -R2, R6, R4 ;  /* 0x000000060204722b */ /* 0x000fd00000008104 */
[----:B------:R-:W-:-:S06]  /*3500*/  DSETP.GT.AND P0, PT, R4, RZ, PT ;  /* 0x000000ff0400722a */ /* 0x000fcc0003f04000 */
[----:B------:R-:W-:Y:S02]  /*3510*/  FSEL R2, R6, R2, P0 ;  /* 0x0000000206027208 */ /* 0x000fe40000000000 */
[----:B------:R-:W-:Y:S01]  /*3520*/  FSEL R3, R7, R3, P0 ;  /* 0x0000000307037208 */ /* 0x000fe20000000000 */
[----:B------:R-:W-:Y:S06]  /*3530*/  BRA `(.L_x_19) ;  /* 0x0000000000647947 */ /* 0x000fec0003800000 */
.L_x_18:
[----:B------:R-:W-:-:S14]  /*3540*/  DSETP.NE.AND P0, PT, R4, RZ, PT ;  /* 0x000000ff0400722a */ /* 0x000fdc0003f05000 */
[----:B------:R-:W-:Y:S05]  /*3550*/  @!P0 BRA `(.L_x_20) ;  /* 0x0000000000588947 */ /* 0x000fea0003800000 */
[----:B------:R-:W-:-:S13]  /*3560*/  ISETP.GE.AND P0, PT, R5, RZ, PT ;  /* 0x000000ff0500720c */ /* 0x000fda0003f06270 */
[----:B------:R-:W-:Y:S02]  /*3570*/  @!P0 IMAD.MOV.U32 R2, RZ, RZ, 0x0 ;  /* 0x00000000ff028424 */ /* 0x000fe400078e00ff */
[----:B------:R-:W-:Y:S01]  /*3580*/  @!P0 IMAD.MOV.U32 R3, RZ, RZ, -0x80000 ;  /* 0xfff80000ff038424 */ /* 0x000fe200078e00ff */
[----:B------:R-:W-:Y:S06]  /*3590*/  @!P0 BRA `(.L_x_19) ;  /* 0x00000000004c8947 */ /* 0x000fec0003800000 */
[----:B------:R-:W-:-:S13]  /*35a0*/  ISETP.GT.AND P0, PT, R5, 0x7fefffff, PT ;  /* 0x7fefffff0500780c */ /* 0x000fda0003f04270 */
[----:B------:R-:W-:Y:S05]  /*35b0*/  @P0 BRA `(.L_x_20) ;  /* 0x0000000000400947 */ /* 0x000fea0003800000 */
[----:B------:R-:W-:Y:S01]  /*35c0*/  DMUL R2, R4, 8.11296384146066816958e+31 ;  /* 0x4690000004027828 */ /* 0x000fe20000000000 */
[----:B------:R-:W-:Y:S02]  /*35d0*/  IMAD.MOV.U32 R8, RZ, RZ, 0x0 ;  /* 0x00000000ff087424 */ /* 0x000fe400078e00ff */
[----:B------:R-:W-:Y:S02]  /*35e0*/  IMAD.MOV.U32 R4, RZ, RZ, RZ ;  /* 0x000000ffff047224 */ /* 0x000fe400078e00ff */
[----:B------:R-:W-:Y:S01]  /*35f0*/  IMAD.MOV.U32 R9, RZ, RZ, 0x3fd80000 ;  /* 0x3fd80000ff097424 */ /* 0x000fe200078e00ff */
[----:B------:R-:W0:Y:S03]  /*3600*/  MUFU.RSQ64H R5, R3 ;  /* 0x0000000300057308 */ /* 0x000e260000001c00 */
[----:B0-----:R-:W-:-:S08]  /*3610*/  DMUL R6, R4, R4 ;  /* 0x0000000404067228 */ /* 0x001fd00000000000 */
[----:B------:R-:W-:-:S08]  /*3620*/  DFMA R6, R2, -R6, 1 ;  /* 0x3ff000000206742b */ /* 0x000fd00000000806 */
[----:B------:R-:W-:Y:S02]  /*3630*/  DFMA R8, R6, R8, 0.5 ;  /* 0x3fe000000608742b */ /* 0x000fe40000000008 */
[----:B------:R-:W-:-:S08]  /*3640*/  DMUL R6, R4, R6 ;  /* 0x0000000604067228 */ /* 0x000fd00000000000 */
[----:B------:R-:W-:-:S08]  /*3650*/  DFMA R6, R8, R6, R4 ;  /* 0x000000060806722b */ /* 0x000fd00000000004 */
[----:B------:R-:W-:Y:S02]  /*3660*/  DMUL R4, R2, R6 ;  /* 0x0000000602047228 */ /* 0x000fe40000000000 */
[----:B------:R-:W-:-:S06]  /*3670*/  VIADD R7, R7, 0xfff00000 ;  /* 0xfff0000007077836 */ /* 0x000fcc0000000000 */
[----:B------:R-:W-:-:S08]  /*3680*/  DFMA R8, R4, -R4, R2 ;  /* 0x800000040408722b */ /* 0x000fd00000000002 */
[----:B------:R-:W-:-:S10]  /*3690*/  DFMA R2, R6, R8, R4 ;  /* 0x000000080602722b */ /* 0x000fd40000000004 */
[----:B------:R-:W-:Y:S01]  /*36a0*/  VIADD R3, R3, 0xfcb00000 ;  /* 0xfcb0000003037836 */ /* 0x000fe20000000000 */
[----:B------:R-:W-:Y:S06]  /*36b0*/  BRA `(.L_x_19) ;  /* 0x0000000000047947 */ /* 0x000fec0003800000 */
.L_x_20:
[----:B------:R-:W-:-:S11]  /*36c0*/  DADD R2, R4, R4 ;  /* 0x0000000004027229 */ /* 0x000fd60000000004 */
.L_x_19:
[----:B------:R-:W-:Y:S05]  /*36d0*/  BSYNC.RECONVERGENT B1 ;  /* 0x0000000000017941 */ /* 0x000fea0003800200 */
.L_x_17:
[----:B------:R-:W-:Y:S02]  /*36e0*/  IMAD.MOV.U32 R4, RZ, RZ, R2 ;  /* 0x000000ffff047224 */ /* 0x000fe400078e0002 */
[----:B------:R-:W-:Y:S02]  /*36f0*/  IMAD.MOV.U32 R5, RZ, RZ, R3 ;  /* 0x000000ffff057224 */ /* 0x000fe400078e0003 */
[----:B------:R-:W-:Y:S02]  /*3700*/  IMAD.MOV.U32 R2, RZ, RZ, R0 ;  /* 0x000000ffff027224 */ /* 0x000fe400078e0000 */
[----:B------:R-:W-:-:S04]  /*3710*/  IMAD.MOV.U32 R3, RZ, RZ, 0x0 ;  /* 0x00000000ff037424 */ /* 0x000fc800078e00ff */
[----:B------:R-:W-:Y:S05]  /*3720*/  RET.REL.NODEC R2 `(_Z18monte_carlo_kernelP7double2iddddiPyj) ;  /* 0xffffffc802347950 */ /* 0x000fea0003c3ffff */
.L_x_21:
[----:B------:R-:W-:-:S00]  /*3730*/  BRA `(.L_x_21) ;  /* 0xfffffffc00fc7947 */ /* 0x000fc0000383ffff */
[----:B------:R-:W-:-:S00]  /*3740*/  NOP ;  /* 0x0000000000007918 */ /* 0x000fc00000000000 */
        /* <DEDUP_REMOVED lines=11> */
.L_x_22:


//--------------------- .nv.global.init           --------------------------
	.section	.nv.global.init,"aw",@progbits
	.align	4
.nv.global.init:
	.type		mrg32k3aM1SubSeq,@object
	.size		mrg32k3aM1SubSeq,(mrg32k3aM2SubSeq - mrg32k3aM1SubSeq)
mrg32k3aM1SubSeq:
        /*0000*/ 	.byte	0x0b, 0xcc, 0xee, 0x04, 0x73, 0x29, 0x8b, 0x6f, 0xf6, 0x53, 0x03, 0xf6, 0x23, 0xf6, 0xea, 0xda
        /* <DEDUP_REMOVED lines=125> */
	.type		mrg32k3aM2SubSeq,@object
	.size		mrg32k3aM2SubSeq,(mrg32k3aM1 - mrg32k3aM2SubSeq)
mrg32k3aM2SubSeq:
        /* <DEDUP_REMOVED lines=126> */
	.type		mrg32k3aM1,@object
	.size		mrg32k3aM1,(mrg32k3aM1Seq - mrg32k3aM1)
mrg32k3aM1:
        /* <DEDUP_REMOVED lines=144> */
	.type		mrg32k3aM1Seq,@object
	.size		mrg32k3aM1Seq,(mrg32k3aM2 - mrg32k3aM1Seq)
mrg32k3aM1Seq:
        /* <DEDUP_REMOVED lines=144> */
	.type		mrg32k3aM2,@object
	.size		mrg32k3aM2,(mrg32k3aM2Seq - mrg32k3aM2)
mrg32k3aM2:
        /* <DEDUP_REMOVED lines=144> */
	.type		mrg32k3aM2Seq,@object
	.size		mrg32k3aM2Seq,(precalc_xorwow_matrix - mrg32k3aM2Seq)
mrg32k3aM2Seq:
        /* <DEDUP_REMOVED lines=144> */
	.type		precalc_xorwow_matrix,@object
	.size		precalc_xorwow_matrix,(precalc_xorwow_offset_matrix - precalc_xorwow_matrix)
precalc_xorwow_matrix:
        /* <DEDUP_REMOVED lines=6400> */
	.type		precalc_xorwow_offset_matrix,@object
	.size		precalc_xorwow_offset_matrix,(.L_1 - precalc_xorwow_offset_matrix)
precalc_xorwow_offset_matrix:
        /* <DEDUP_REMOVED lines=6400> */
.L_1:


//--------------------- .nv.shared.reserved.0     --------------------------
	.section	.nv.shared.reserved.0,"aw",@nobits
	.weak		__nv_reservedSMEM_offset_0_alias
	.size		__nv_reservedSMEM_offset_0_alias, 0, 64
	.other		__nv_reservedSMEM_offset_0_alias,@"STO_CUDA_RESERVED_SHARED STV_DEFAULT"
__nv_reservedSMEM_offset_0_alias:
	.zero		0
	.zero		64


//--------------------- .nv.constant0._Z18monte_carlo_kernelP7double2iddddiPyj --------------------------
	.section	.nv.constant0._Z18monte_carlo_kernelP7double2iddddiPyj,"a",@progbits
	.sectionflags	@""
	.align	4
.nv.constant0._Z18monte_carlo_kernelP7double2iddddiPyj:
	.zero		964


//--------------------- SYMBOLS --------------------------

	.type		.nv.reservedSmem.offset0,@object
	.size		.nv.reservedSmem.offset0,0x4
